	.headerflags	@"EF_CUDA_TEXMODE_UNIFIED EF_CUDA_64BIT_ADDRESS EF_CUDA_ACCELERATORS EF_CUDA_SM90 EF_CUDA_VIRTUAL_SM(EF_CUDA_SM90)"
	.elftype	@"ET_EXEC"


//--------------------- .nv.info                  --------------------------
	.section	.nv.info,"",@"SHT_CUDA_INFO"
	.align	4


	//----- nvinfo : EIATTR_REGCOUNT
	.align		4
        /*0000*/ 	.byte	0x04, 0x2f
        /*0002*/ 	.short	(.L_1 - .L_0)
	.align		4
.L_0:
        /*0004*/ 	.word	index@(triton_poi_fused_max_pool2d_with_indices_relu_11)
        /*0008*/ 	.word	0x00000040


	//----- nvinfo : EIATTR_MIN_STACK_SIZE
	.align		4
.L_1:
        /*000c*/ 	.byte	0x04, 0x12
        /*000e*/ 	.short	(.L_3 - .L_2)
	.align		4
.L_2:
        /*0010*/ 	.word	index@(triton_poi_fused_max_pool2d_with_indices_relu_11)
        /*0014*/ 	.word	0x00000000


	//----- nvinfo : EIATTR_FRAME_SIZE
	.align		4
.L_3:
        /*0018*/ 	.byte	0x04, 0x11
        /*001a*/ 	.short	(.L_5 - .L_4)
	.align		4
.L_4:
        /*001c*/ 	.word	index@(triton_poi_fused_max_pool2d_with_indices_relu_11)
        /*0020*/ 	.word	0x00000000


	//----- nvinfo : EIATTR_MIN_STACK_SIZE
	.align		4
.L_5:
        /*0024*/ 	.byte	0x04, 0x12
        /*0026*/ 	.short	(.L_7 - .L_6)
	.align		4
.L_6:
        /*0028*/ 	.word	index@(triton_poi_fused_max_pool2d_with_indices_relu_11)
        /*002c*/ 	.word	0x00000000
.L_7:


//--------------------- .nv.info.triton_poi_fused_max_pool2d_with_indices_relu_11 --------------------------
	.section	.nv.info.triton_poi_fused_max_pool2d_with_indices_relu_11,"",@"SHT_CUDA_INFO"
	.sectionflags	@""
	.align	4


	//----- nvinfo : EIATTR_CUDA_API_VERSION
	.align		4
        /*0000*/ 	.byte	0x04, 0x37
        /*0002*/ 	.short	(.L_9 - .L_8)
.L_8:
        /*0004*/ 	.word	0x0000007c


	//----- nvinfo : EIATTR_KPARAM_INFO
	.align		4
.L_9:
        /*0008*/ 	.byte	0x04, 0x17
        /*000a*/ 	.short	(.L_11 - .L_10)
.L_10:
        /*000c*/ 	.word	0x00000000
        /*0010*/ 	.short	0x0004
        /*0012*/ 	.short	0x001c
        /*0014*/ 	.byte	0x00, 0xf0, 0x11, 0x00


	//----- nvinfo : EIATTR_KPARAM_INFO
	.align		4
.L_11:
        /*0018*/ 	.byte	0x04, 0x17
        /*001a*/ 	.short	(.L_13 - .L_12)
.L_12:
        /*001c*/ 	.word	0x00000000
        /*0020*/ 	.short	0x0003
        /*0022*/ 	.short	0x0018
        /*0024*/ 	.byte	0x00, 0xf0, 0x11, 0x00


	//----- nvinfo : EIATTR_KPARAM_INFO
	.align		4
.L_13:
        /*0028*/ 	.byte	0x04, 0x17
        /*002a*/ 	.short	(.L_15 - .L_14)
.L_14:
        /*002c*/ 	.word	0x00000000
        /*0030*/ 	.short	0x0002
        /*0032*/ 	.short	0x0010
        /*0034*/ 	.byte	0x00, 0xf4, 0x21, 0x00


	//----- nvinfo : EIATTR_KPARAM_INFO
	.align		4
.L_15:
        /*0038*/ 	.byte	0x04, 0x17
        /*003a*/ 	.short	(.L_17 - .L_16)
.L_16:
        /*003c*/ 	.word	0x00000000
        /*0040*/ 	.short	0x0001
        /*0042*/ 	.short	0x0008
        /*0044*/ 	.byte	0x00, 0xf4, 0x21, 0x00


	//----- nvinfo : EIATTR_KPARAM_INFO
	.align		4
.L_17:
        /*0048*/ 	.byte	0x04, 0x17
        /*004a*/ 	.short	(.L_19 - .L_18)
.L_18:
        /*004c*/ 	.word	0x00000000
        /*0050*/ 	.short	0x0000
        /*0052*/ 	.short	0x0000
        /*0054*/ 	.byte	0x00, 0xf4, 0x21, 0x00


	//----- nvinfo : EIATTR_SPARSE_MMA_MASK
	.align		4
.L_19:
        /*0058*/ 	.byte	0x03, 0x50
        /*005a*/ 	.short	0x0000


	//----- nvinfo : EIATTR_MAXREG_COUNT
	.align		4
        /*005c*/ 	.byte	0x03, 0x1b
        /*005e*/ 	.short	0x00ff


	//----- nvinfo : EIATTR_EXIT_INSTR_OFFSETS
	.align		4
        /*0060*/ 	.byte	0x04, 0x1c
        /*0062*/ 	.short	(.L_21 - .L_20)


	//   ....[0]....
.L_20:
        /*0064*/ 	.word	0x00002730


	//   ....[1]....
        /*0068*/ 	.word	0x000027d0


	//----- nvinfo : EIATTR_REQNTID
	.align		4
.L_21:
        /*006c*/ 	.byte	0x04, 0x10
        /*006e*/ 	.short	(.L_23 - .L_22)
.L_22:
        /*0070*/ 	.word	0x00000100
        /*0074*/ 	.word	0x00000001
        /*0078*/ 	.word	0x00000001


	//----- nvinfo : EIATTR_CBANK_PARAM_SIZE
	.align		4
.L_23:
        /*007c*/ 	.byte	0x03, 0x19
        /*007e*/ 	.short	0x0020


	//----- nvinfo : EIATTR_PARAM_CBANK
	.align		4
        /*0080*/ 	.byte	0x04, 0x0a
        /*0082*/ 	.short	(.L_25 - .L_24)
	.align		4
.L_24:
        /*0084*/ 	.word	index@(.nv.constant0.triton_poi_fused_max_pool2d_with_indices_relu_11)
        /*0088*/ 	.short	0x0210
        /*008a*/ 	.short	0x0020


	//----- nvinfo : EIATTR_SW_WAR
	.align		4
.L_25:
        /*008c*/ 	.byte	0x04, 0x36
        /*008e*/ 	.short	(.L_27 - .L_26)
.L_26:
        /*0090*/ 	.word	0x00000008
.L_27:


//--------------------- .nv.callgraph             --------------------------
	.section	.nv.callgraph,"",@"SHT_CUDA_CALLGRAPH"
	.align	4
	.sectionentsize	8
	.align		4
        /*0000*/ 	.word	0x00000000
	.align		4
        /*0004*/ 	.word	0xffffffff
	.align		4
        /*0008*/ 	.word	0x00000000
	.align		4
        /*000c*/ 	.word	0xfffffffe
	.align		4
        /*0010*/ 	.word	0x00000000
	.align		4
        /*0014*/ 	.word	0xfffffffd
	.align		4
        /*0018*/ 	.word	0x00000000
	.align		4
        /*001c*/ 	.word	0xfffffffc


//--------------------- .text.triton_poi_fused_max_pool2d_with_indices_relu_11 --------------------------
	.section	.text.triton_poi_fused_max_pool2d_with_indices_relu_11,"ax",@progbits
	.sectionflags	@"SHF_BARRIERS=1"
	.align	128
        .global         triton_poi_fused_max_pool2d_with_indices_relu_11
        .type           triton_poi_fused_max_pool2d_with_indices_relu_11,@function
        .size           triton_poi_fused_max_pool2d_with_indices_relu_11,(.L_x_1 - triton_poi_fused_max_pool2d_with_indices_relu_11)
        .other          triton_poi_fused_max_pool2d_with_indices_relu_11,@"STO_CUDA_ENTRY STV_DEFAULT"
triton_poi_fused_max_pool2d_with_indices_relu_11:
.text.triton_poi_fused_max_pool2d_with_indices_relu_11:
[----:B------:R-:W0:Y:S01]  /*0000*/  LDC R1, c[0x0][0x28] ;  /* 0x00000a00ff017b82 */ /* 0x000e220000000800 */
[----:B------:R-:W1:Y:S07]  /*0010*/  S2R R0, SR_TID.X ;  /* 0x0000000000007919 */ /* 0x000e6e0000002100 */
[----:B------:R-:W2:Y:S01]  /*0020*/  S2UR UR4, SR_CTAID.Y ;  /* 0x00000000000479c3 */ /* 0x000ea20000002600 */
[----:B------:R-:W-:Y:S02]  /*0030*/  CS2R R36, SRZ ;  /* 0x0000000000247805 */ /* 0x000fe4000001ff00 */
[----:B------:R-:W-:Y:S01]  /*0040*/  CS2R R38, SRZ ;  /* 0x0000000000267805 */ /* 0x000fe2000001ff00 */
[----:B------:R-:W3:Y:S01]  /*0050*/  S2R R5, SR_CTAID.X ;  /* 0x0000000000057919 */ /* 0x000ee20000002500 */
[----:B------:R-:W-:-:S02]  /*0060*/  CS2R R40, SRZ ;  /* 0x0000000000287805 */ /* 0x000fc4000001ff00 */
[----:B------:R-:W-:Y:S01]  /*0070*/  CS2R R42, SRZ ;  /* 0x00000000002a7805 */ /* 0x000fe2000001ff00 */
[----:B------:R-:W-:Y:S01]  /*0080*/  ULDC.64 UR8, c[0x0][0x208] ;  /* 0x0000820000087ab9 */ /* 0x000fe20000000a00 */
[----:B------:R-:W4:Y:S01]  /*0090*/  LDC.64 R54, c[0x0][0x210] ;  /* 0x00008400ff367b82 */ /* 0x000f220000000a00 */
[----:B--2---:R-:W-:Y:S01]  /*00a0*/  USHF.L.U32 UR4, UR4, 0x5, URZ ;  /* 0x0000000504047899 */ /* 0x004fe2000800063f */
[----:B-1----:R-:W-:-:S04]  /*00b0*/  SHF.R.U32.HI R2, RZ, 0x3, R0 ;  /* 0x00000003ff027819 */ /* 0x002fc80000011600 */
[----:B------:R-:W-:-:S04]  /*00c0*/  SGXT.U32 R2, R2, 0x5 ;  /* 0x000000050202781a */ /* 0x000fc80000000000 */
[----:B------:R-:W-:-:S05]  /*00d0*/  LOP3.LUT R2, R2, UR4, RZ, 0xfc, !PT ;  /* 0x0000000402027c12 */ /* 0x000fca000f8efcff */
[----:B------:R-:W-:-:S05]  /*00e0*/  IMAD.HI R3, R2, 0x66666667, RZ ;  /* 0x6666666702037827 */ /* 0x000fca00078e02ff */
[----:B------:R-:W-:-:S04]  /*00f0*/  SHF.R.S32.HI R4, RZ, 0x1, R3 ;  /* 0x00000001ff047819 */ /* 0x000fc80000011403 */
[----:B------:R-:W-:Y:S01]  /*0100*/  LEA.HI R7, R3, R4, RZ, 0x1 ;  /* 0x0000000403077211 */ /* 0x000fe200078f08ff */
[----:B---3--:R-:W-:Y:S02]  /*0110*/  IMAD.SHL.U32 R3, R5, 0x80, RZ ;  /* 0x0000008005037824 */ /* 0x008fe400078e00ff */
[----:B------:R-:W-:Y:S02]  /*0120*/  IMAD.SHL.U32 R4, R0, 0x10, RZ ;  /* 0x0000001000047824 */ /* 0x000fe400078e00ff */
[----:B------:R-:W-:-:S03]  /*0130*/  IMAD R6, R7, -0x5, R2 ;  /* 0xfffffffb07067824 */ /* 0x000fc600078e0202 */
[----:B------:R-:W-:Y:S01]  /*0140*/  LOP3.LUT R5, R3, 0x70, R4, 0xf8, !PT ;  /* 0x0000007003057812 */ /* 0x000fe200078ef804 */
[----:B------:R-:W-:-:S03]  /*0150*/  IMAD R6, R7, 0xa, R6 ;  /* 0x0000000a07067824 */ /* 0x000fc600078e0206 */
[----:B------:R-:W-:Y:S01]  /*0160*/  ISETP.GE.AND P0, PT, R5, 0x80, PT ;  /* 0x000000800500780c */ /* 0x000fe20003f06270 */
[----:B------:R-:W-:-:S03]  /*0170*/  IMAD.SHL.U32 R48, R6, 0x100, RZ ;  /* 0x0000010006307824 */ /* 0x000fc600078e00ff */
[----:B------:R-:W-:Y:S01]  /*0180*/  ISETP.LT.AND P0, PT, R2, 0x64, !P0 ;  /* 0x000000640200780c */ /* 0x000fe20004701270 */
[----:B------:R-:W-:Y:S02]  /*0190*/  VIADD R46, R48, 0x80 ;  /* 0x00000080302e7836 */ /* 0x000fe40000000000 */
[C---:B------:R-:W-:Y:S02]  /*01a0*/  IMAD.IADD R7, R5.reuse, 0x1, R48 ;  /* 0x0000000105077824 */ /* 0x040fe400078e0230 */
[----:B------:R-:W-:Y:S02]  /*01b0*/  IMAD.IADD R9, R5, 0x1, R46 ;  /* 0x0000000105097824 */ /* 0x000fe400078e022e */
[----:B----4-:R-:W-:-:S04]  /*01c0*/  IMAD.WIDE R6, R7, 0x4, R54 ;  /* 0x0000000407067825 */ /* 0x010fc800078e0236 */
[----:B------:R-:W-:Y:S02]  /*01d0*/  IMAD.WIDE R8, R9, 0x4, R54 ;  /* 0x0000000409087825 */ /* 0x000fe400078e0236 */
[----:B------:R1:W2:Y:S04]  /*01e0*/  @P0 LDG.E.EL.128 R36, desc[UR8][R6.64] ;  /* 0x0000000806240981 */ /* 0x0002a8000c2e1d00 */
[----:B------:R3:W2:Y:S01]  /*01f0*/  @P0 LDG.E.EL.128 R40, desc[UR8][R8.64] ;  /* 0x0000000808280981 */ /* 0x0006a2000c2e1d00 */
[----:B------:R-:W-:Y:S01]  /*0200*/  VIADD R49, R48, 0x500 ;  /* 0x0000050030317836 */ /* 0x000fe20000000000 */
[----:B------:R-:W-:Y:S02]  /*0210*/  CS2R R24, SRZ ;  /* 0x0000000000187805 */ /* 0x000fe4000001ff00 */
[----:B------:R-:W-:Y:S01]  /*0220*/  CS2R R26, SRZ ;  /* 0x00000000001a7805 */ /* 0x000fe2000001ff00 */
[----:B------:R-:W-:-:S04]  /*0230*/  IMAD.IADD R11, R5, 0x1, R49 ;  /* 0x00000001050b7824 */ /* 0x000fc800078e0231 */
[----:B------:R-:W-:-:S05]  /*0240*/  IMAD.WIDE R10, R11, 0x4, R54 ;  /* 0x000000040b0a7825 */ /* 0x000fca00078e0236 */
[----:B------:R4:W5:Y:S01]  /*0250*/  @P0 LDG.E.EL.128 R24, desc[UR8][R10.64] ;  /* 0x000000080a180981 */ /* 0x000962000c2e1d00 */
[----:B-1----:R-:W-:Y:S02]  /*0260*/  LOP3.LUT R6, R5, 0x4, RZ, 0xfc, !PT ;  /* 0x0000000405067812 */ /* 0x002fe400078efcff */
[----:B------:R-:W-:Y:S02]  /*0270*/  CS2R R28, SRZ ;  /* 0x00000000001c7805 */ /* 0x000fe4000001ff00 */
[----:B------:R-:W-:Y:S02]  /*0280*/  CS2R R30, SRZ ;  /* 0x00000000001e7805 */ /* 0x000fe4000001ff00 */
[----:B------:R-:W-:Y:S02]  /*0290*/  CS2R R20, SRZ ;  /* 0x0000000000147805 */ /* 0x000fe4000001ff00 */
[----:B------:R-:W-:Y:S01]  /*02a0*/  CS2R R22, SRZ ;  /* 0x0000000000167805 */ /* 0x000fe2000001ff00 */
[----:B---3--:R-:W-:-:S02]  /*02b0*/  IMAD.IADD R9, R6, 0x1, R48 ;  /* 0x0000000106097824 */ /* 0x008fc400078e0230 */
[----:B------:R-:W-:Y:S02]  /*02c0*/  IMAD.IADD R7, R6, 0x1, R46 ;  /* 0x0000000106077824 */ /* 0x000fe400078e022e */
[----:B------:R-:W-:-:S04]  /*02d0*/  IMAD.WIDE R8, R9, 0x4, R54 ;  /* 0x0000000409087825 */ /* 0x000fc800078e0236 */
[----:B----4-:R-:W-:Y:S01]  /*02e0*/  IMAD.WIDE R10, R7, 0x4, R54 ;  /* 0x00000004070a7825 */ /* 0x010fe200078e0236 */
[----:B------:R-:W3:Y:S04]  /*02f0*/  @P0 LDG.E.EL.128 R28, desc[UR8][R8.64] ;  /* 0x00000008081c0981 */ /* 0x000ee8000c2e1d00 */
[----:B------:R-:W3:Y:S01]  /*0300*/  @P0 LDG.E.EL.128 R20, desc[UR8][R10.64] ;  /* 0x000000080a140981 */ /* 0x000ee2000c2e1d00 */
[----:B------:R-:W-:Y:S01]  /*0310*/  IMAD.IADD R45, R6, 0x1, R49 ;  /* 0x00000001062d7824 */ /* 0x000fe200078e0231 */
[----:B------:R-:W-:Y:S02]  /*0320*/  CS2R R16, SRZ ;  /* 0x0000000000107805 */ /* 0x000fe4000001ff00 */
[----:B------:R-:W-:Y:S01]  /*0330*/  CS2R R18, SRZ ;  /* 0x0000000000127805 */ /* 0x000fe2000001ff00 */
[----:B------:R-:W-:-:S05]  /*0340*/  IMAD.WIDE R44, R45, 0x4, R54 ;  /* 0x000000042d2c7825 */ /* 0x000fca00078e0236 */
[----:B------:R1:W4:Y:S01]  /*0350*/  @P0 LDG.E.EL.128 R16, desc[UR8][R44.64] ;  /* 0x000000082c100981 */ /* 0x000322000c2e1d00 */
[----:B------:R-:W-:Y:S02]  /*0360*/  LOP3.LUT R4, R5, 0x8, RZ, 0xfc, !PT ;  /* 0x0000000805047812 */ /* 0x000fe400078efcff */
[----:B------:R-:W-:Y:S02]  /*0370*/  CS2R R32, SRZ ;  /* 0x0000000000207805 */ /* 0x000fe4000001ff00 */
[----:B------:R-:W-:Y:S02]  /*0380*/  CS2R R34, SRZ ;  /* 0x0000000000227805 */ /* 0x000fe4000001ff00 */
[----:B------:R-:W-:Y:S02]  /*0390*/  CS2R R12, SRZ ;  /* 0x00000000000c7805 */ /* 0x000fe4000001ff00 */
[----:B------:R-:W-:Y:S01]  /*03a0*/  CS2R R14, SRZ ;  /* 0x00000000000e7805 */ /* 0x000fe2000001ff00 */
[----:B------:R-:W-:-:S02]  /*03b0*/  IMAD.IADD R7, R4, 0x1, R48 ;  /* 0x0000000104077824 */ /* 0x000fc400078e0230 */
[----:B------:R-:W-:Y:S02]  /*03c0*/  IMAD.IADD R51, R4, 0x1, R46 ;  /* 0x0000000104337824 */ /* 0x000fe400078e022e */
[----:B01----:R-:W-:-:S04]  /*03d0*/  IMAD.WIDE R44, R7, 0x4, R54 ;  /* 0x00000004072c7825 */ /* 0x003fc800078e0236 */
[----:B------:R-:W-:Y:S01]  /*03e0*/  IMAD.WIDE R50, R51, 0x4, R54 ;  /* 0x0000000433327825 */ /* 0x000fe200078e0236 */
[----:B------:R-:W4:Y:S04]  /*03f0*/  @P0 LDG.E.EL.128 R32, desc[UR8][R44.64] ;  /* 0x000000082c200981 */ /* 0x000f28000c2e1d00 */
[----:B------:R0:W4:Y:S01]  /*0400*/  @P0 LDG.E.EL.128 R12, desc[UR8][R50.64] ;  /* 0x00000008320c0981 */ /* 0x000122000c2e1d00 */
[----:B------:R-:W-:Y:S01]  /*0410*/  LOP3.LUT R7, R5, 0xc, RZ, 0xfc, !PT ;  /* 0x0000000c05077812 */ /* 0x000fe200078efcff */
[----:B------:R-:W-:Y:S01]  /*0420*/  IMAD.IADD R53, R4, 0x1, R49 ;  /* 0x0000000104357824 */ /* 0x000fe200078e0231 */
[----:B------:R-:W-:Y:S02]  /*0430*/  CS2R R8, SRZ ;  /* 0x0000000000087805 */ /* 0x000fe4000001ff00 */
[----:B------:R-:W-:Y:S01]  /*0440*/  CS2R R10, SRZ ;  /* 0x00000000000a7805 */ /* 0x000fe2000001ff00 */
[----:B------:R-:W-:-:S04]  /*0450*/  IMAD.WIDE R52, R53, 0x4, R54 ;  /* 0x0000000435347825 */ /* 0x000fc800078e0236 */
[----:B0-----:R-:W-:Y:S01]  /*0460*/  IMAD.IADD R51, R7, 0x1, R48 ;  /* 0x0000000107337824 */ /* 0x001fe200078e0230 */
[----:B------:R-:W4:Y:S03]  /*0470*/  @P0 LDG.E.EL.128 R8, desc[UR8][R52.64] ;  /* 0x0000000834080981 */ /* 0x000f26000c2e1d00 */
[----:B------:R-:W-:Y:S01]  /*0480*/  IMAD.WIDE R50, R51, 0x4, R54 ;  /* 0x0000000433327825 */ /* 0x000fe200078e0236 */
[C---:B--2---:R-:W-:Y:S02]  /*0490*/  FSETP.GT.AND P5, PT, R43.reuse, R39, PT ;  /* 0x000000272b00720b */ /* 0x044fe40003fa4000 */
[----:B------:R-:W-:Y:S02]  /*04a0*/  FSETP.GT.AND P3, PT, R42, R38, PT ;  /* 0x000000262a00720b */ /* 0x000fe40003f64000 */
[----:B------:R-:W-:Y:S02]  /*04b0*/  FSETP.NAN.AND P1, PT, R43, R43, PT ;  /* 0x0000002b2b00720b */ /* 0x000fe40003f28000 */
[----:B------:R-:W-:-:S02]  /*04c0*/  FSETP.GT.AND P4, PT, R41, R37, PT ;  /* 0x000000252900720b */ /* 0x000fc40003f84000 */
[----:B------:R-:W-:Y:S02]  /*04d0*/  FSETP.GT.AND P2, PT, R40, R36, PT ;  /* 0x000000242800720b */ /* 0x000fe40003f44000 */
[----:B------:R-:W-:Y:S02]  /*04e0*/  FSETP.NAN.AND P6, PT, R41, R41, PT ;  /* 0x000000292900720b */ /* 0x000fe40003fc8000 */
[----:B------:R-:W-:Y:S02]  /*04f0*/  SEL R44, RZ, 0x1, !P5 ;  /* 0x00000001ff2c7807 */ /* 0x000fe40006800000 */
[----:B------:R-:W-:Y:S02]  /*0500*/  @!P5 SEL R43, R43, R39, P1 ;  /* 0x000000272b2bd207 */ /* 0x000fe40000800000 */
[----:B------:R-:W-:-:S03]  /*0510*/  FSETP.NAN.AND P1, PT, R42, R42, PT ;  /* 0x0000002a2a00720b */ /* 0x000fc60003f28000 */
[----:B------:R-:W-:Y:S02]  /*0520*/  @!P4 SEL R41, R41, R37, P6 ;  /* 0x000000252929c207 */ /* 0x000fe40003000000 */
[----:B------:R-:W-:Y:S02]  /*0530*/  @!P3 SEL R42, R42, R38, P1 ;  /* 0x000000262a2ab207 */ /* 0x000fe40000800000 */
[----:B------:R-:W-:Y:S02]  /*0540*/  CS2R R38, SRZ ;  /* 0x0000000000267805 */ /* 0x000fe4000001ff00 */
[----:B-----5:R-:W-:Y:S02]  /*0550*/  FSETP.GEU.AND P1, PT, R43, R27, PT ;  /* 0x0000001b2b00720b */ /* 0x020fe40003f2e000 */
[----:B------:R-:W-:Y:S02]  /*0560*/  FSETP.NAN.AND P6, PT, R40, R40, PT ;  /* 0x000000282800720b */ /* 0x000fe40003fc8000 */
[----:B------:R-:W-:-:S02]  /*0570*/  FSETP.GEU.AND P5, PT, R42, R26, PT ;  /* 0x0000001a2a00720b */ /* 0x000fc40003fae000 */
[----:B------:R-:W-:Y:S02]  /*0580*/  @!P2 SEL R40, R40, R36, P6 ;  /* 0x000000242828a207 */ /* 0x000fe40003000000 */
[----:B------:R-:W-:Y:S02]  /*0590*/  CS2R R36, SRZ ;  /* 0x0000000000247805 */ /* 0x000fe4000001ff00 */
[C---:B------:R-:W-:Y:S02]  /*05a0*/  FSETP.NAN.AND P6, PT, R27.reuse, R27, PT ;  /* 0x0000001b1b00720b */ /* 0x040fe40003fc8000 */
[----:B------:R-:W-:Y:S02]  /*05b0*/  SEL R44, R44, 0x2, P1 ;  /* 0x000000022c2c7807 */ /* 0x000fe40000800000 */
[----:B------:R-:W-:Y:S01]  /*05c0*/  @P1 SEL R27, R27, R43, P6 ;  /* 0x0000002b1b1b1207 */ /* 0x000fe20003000000 */
[----:B------:R0:W2:Y:S01]  /*05d0*/  @P0 LDG.E.EL.128 R36, desc[UR8][R50.64] ;  /* 0x0000000832240981 */ /* 0x0000a2000c2e1d00 */
[----:B------:R-:W-:-:S02]  /*05e0*/  FSETP.GEU.AND P1, PT, R41, R25, PT ;  /* 0x000000192900720b */ /* 0x000fc40003f2e000 */
[C---:B------:R-:W-:Y:S02]  /*05f0*/  FSETP.NAN.AND P6, PT, R26.reuse, R26, PT ;  /* 0x0000001a1a00720b */ /* 0x040fe40003fc8000 */
[----:B------:R-:W-:Y:S02]  /*0600*/  SEL R45, RZ, 0x1, !P3 ;  /* 0x00000001ff2d7807 */ /* 0x000fe40005800000 */
[----:B------:R-:W-:Y:S02]  /*0610*/  @P5 SEL R26, R26, R42, P6 ;  /* 0x0000002a1a1a5207 */ /* 0x000fe40003000000 */
[----:B------:R-:W-:Y:S02]  /*0620*/  CS2R R42, SRZ ;  /* 0x00000000002a7805 */ /* 0x000fe4000001ff00 */
[----:B------:R-:W-:Y:S02]  /*0630*/  FSETP.NAN.AND P6, PT, R25, R25, PT ;  /* 0x000000191900720b */ /* 0x000fe40003fc8000 */
[----:B------:R-:W-:-:S02]  /*0640*/  FSETP.GEU.AND P3, PT, R40, R24, PT ;  /* 0x000000182800720b */ /* 0x000fc40003f6e000 */
[----:B------:R-:W-:Y:S02]  /*0650*/  SEL R45, R45, 0x2, P5 ;  /* 0x000000022d2d7807 */ /* 0x000fe40002800000 */
[----:B------:R-:W-:Y:S02]  /*0660*/  @P1 SEL R25, R25, R41, P6 ;  /* 0x0000002919191207 */ /* 0x000fe40003000000 */
[----:B---3--:R-:W-:Y:S02]  /*0670*/  FSETP.GT.AND P6, PT, R23, R31, PT ;  /* 0x0000001f1700720b */ /* 0x008fe40003fc4000 */
[----:B0-----:R-:W-:Y:S02]  /*0680*/  SEL R51, RZ, 0x1, !P2 ;  /* 0x00000001ff337807 */ /* 0x001fe40005000000 */
[----:B------:R-:W-:Y:S02]  /*0690*/  FSETP.NAN.AND P5, PT, R24, R24, PT ;  /* 0x000000181800720b */ /* 0x000fe40003fa8000 */
[----:B------:R-:W-:-:S02]  /*06a0*/  FSETP.GT.AND P2, PT, R22, R30, PT ;  /* 0x0000001e1600720b */ /* 0x000fc40003f44000 */
[----:B------:R-:W-:Y:S02]  /*06b0*/  SEL R47, RZ, 0x1, !P4 ;  /* 0x00000001ff2f7807 */ /* 0x000fe40006000000 */
[----:B------:R-:W-:Y:S02]  /*06c0*/  @P3 SEL R24, R24, R40, P5 ;  /* 0x0000002818183207 */ /* 0x000fe40002800000 */
[----:B------:R-:W-:Y:S02]  /*06d0*/  CS2R R40, SRZ ;  /* 0x0000000000287805 */ /* 0x000fe4000001ff00 */
[----:B------:R-:W-:Y:S02]  /*06e0*/  FSETP.NAN.AND P4, PT, R23, R23, PT ;  /* 0x000000171700720b */ /* 0x000fe40003f88000 */
[----:B------:R-:W-:Y:S02]  /*06f0*/  FSETP.GT.AND P5, PT, R21, R29, PT ;  /* 0x0000001d1500720b */ /* 0x000fe40003fa4000 */
[----:B------:R-:W-:Y:S01]  /*0700*/  @!P6 SEL R23, R23, R31, P4 ;  /* 0x0000001f1717e207 */ /* 0x000fe20002000000 */
[----:B------:R-:W-:Y:S01]  /*0710*/  IMAD.IADD R31, R7, 0x1, R46 ;  /* 0x00000001071f7824 */ /* 0x000fe200078e022e */
[----:B------:R-:W-:-:S02]  /*0720*/  FSETP.NAN.AND P4, PT, R22, R22, PT ;  /* 0x000000161600720b */ /* 0x000fc40003f88000 */
[----:B------:R-:W-:Y:S02]  /*0730*/  SEL R47, R47, 0x2, P1 ;  /* 0x000000022f2f7807 */ /* 0x000fe40000800000 */
[----:B------:R-:W-:Y:S02]  /*0740*/  FSETP.GT.AND P1, PT, R20, R28, PT ;  /* 0x0000001c1400720b */ /* 0x000fe40003f24000 */
[----:B------:R-:W-:Y:S01]  /*0750*/  @!P2 SEL R22, R22, R30, P4 ;  /* 0x0000001e1616a207 */ /* 0x000fe20002000000 */
[----:B------:R-:W-:Y:S01]  /*0760*/  IMAD.WIDE R30, R31, 0x4, R54 ;  /* 0x000000041f1e7825 */ /* 0x000fe200078e0236 */
[----:B------:R-:W-:Y:S02]  /*0770*/  FSETP.NAN.AND P4, PT, R21, R21, PT ;  /* 0x000000151500720b */ /* 0x000fe40003f88000 */
[----:B------:R-:W-:Y:S02]  /*0780*/  SEL R51, R51, 0x2, P3 ;  /* 0x0000000233337807 */ /* 0x000fe40001800000 */
[----:B----4-:R-:W-:Y:S01]  /*0790*/  FSETP.GEU.AND P3, PT, R23, R19, PT ;  /* 0x000000131700720b */ /* 0x010fe20003f6e000 */
[----:B------:R0:W2:Y:S01]  /*07a0*/  @P0 LDG.E.EL.128 R40, desc[UR8][R30.64] ;  /* 0x000000081e280981 */ /* 0x0000a2000c2e1d00 */
[----:B------:R-:W-:-:S02]  /*07b0*/  @!P5 SEL R21, R21, R29, P4 ;  /* 0x0000001d1515d207 */ /* 0x000fc40002000000 */
[C---:B------:R-:W-:Y:S02]  /*07c0*/  FSETP.NAN.AND P4, PT, R20.reuse, R20, PT ;  /* 0x000000141400720b */ /* 0x040fe40003f88000 */
[----:B------:R-:W-:Y:S02]  /*07d0*/  SEL R46, RZ, 0x1, !P6 ;  /* 0x00000001ff2e7807 */ /* 0x000fe40007000000 */
[----:B------:R-:W-:Y:S02]  /*07e0*/  @!P1 SEL R20, R20, R28, P4 ;  /* 0x0000001c14149207 */ /* 0x000fe40002000000 */
[----:B------:R-:W-:Y:S02]  /*07f0*/  FSETP.GEU.AND P4, PT, R22, R18, PT ;  /* 0x000000121600720b */ /* 0x000fe40003f8e000 */
[----:B------:R-:W-:Y:S02]  /*0800*/  FSETP.NAN.AND P6, PT, R19, R19, PT ;  /* 0x000000131300720b */ /* 0x000fe40003fc8000 */
[----:B------:R-:W-:-:S02]  /*0810*/  SEL R46, R46, 0x2, P3 ;  /* 0x000000022e2e7807 */ /* 0x000fc40001800000 */
[----:B------:R-:W-:Y:S02]  /*0820*/  @P3 SEL R19, R19, R23, P6 ;  /* 0x0000001713133207 */ /* 0x000fe40003000000 */
[----:B------:R-:W-:Y:S02]  /*0830*/  FSETP.GEU.AND P3, PT, R21, R17, PT ;  /* 0x000000111500720b */ /* 0x000fe40003f6e000 */
[----:B------:R-:W-:Y:S02]  /*0840*/  FSETP.NAN.AND P6, PT, R18, R18, PT ;  /* 0x000000121200720b */ /* 0x000fe40003fc8000 */
[----:B------:R-:W-:Y:S02]  /*0850*/  SEL R50, RZ, 0x1, !P5 ;  /* 0x00000001ff327807 */ /* 0x000fe40006800000 */
[----:B------:R-:W-:Y:S02]  /*0860*/  FSETP.GEU.AND P5, PT, R20, R16, PT ;  /* 0x000000101400720b */ /* 0x000fe40003fae000 */
[----:B------:R-:W-:-:S02]  /*0870*/  @P4 SEL R18, R18, R22, P6 ;  /* 0x0000001612124207 */ /* 0x000fc40003000000 */
[C---:B------:R-:W-:Y:S02]  /*0880*/  FSETP.NAN.AND P6, PT, R17.reuse, R17, PT ;  /* 0x000000111100720b */ /* 0x040fe40003fc8000 */
[----:B------:R-:W-:Y:S02]  /*0890*/  SEL R22, RZ, 0x1, !P2 ;  /* 0x00000001ff167807 */ /* 0x000fe40005000000 */
[----:B------:R-:W-:Y:S02]  /*08a0*/  @P3 SEL R17, R17, R21, P6 ;  /* 0x0000001511113207 */ /* 0x000fe40003000000 */
[----:B------:R-:W-:Y:S01]  /*08b0*/  FSETP.NAN.AND P6, PT, R16, R16, PT ;  /* 0x000000101000720b */ /* 0x000fe20003fc8000 */
[----:B------:R-:W-:Y:S01]  /*08c0*/  IMAD.IADD R29, R7, 0x1, R49 ;  /* 0x00000001071d7824 */ /* 0x000fe200078e0231 */
[----:B------:R-:W-:Y:S02]  /*08d0*/  SEL R49, R22, 0x2, P4 ;  /* 0x0000000216317807 */ /* 0x000fe40002000000 */
[----:B------:R-:W-:-:S02]  /*08e0*/  CS2R R22, SRZ ;  /* 0x0000000000167805 */ /* 0x000fc4000001ff00 */
[----:B------:R-:W-:Y:S02]  /*08f0*/  @P5 SEL R16, R16, R20, P6 ;  /* 0x0000001410105207 */ /* 0x000fe40003000000 */
[----:B------:R-:W-:Y:S01]  /*0900*/  CS2R R20, SRZ ;  /* 0x0000000000147805 */ /* 0x000fe2000001ff00 */
[----:B------:R-:W-:-:S05]  /*0910*/  IMAD.WIDE R28, R29, 0x4, R54 ;  /* 0x000000041d1c7825 */ /* 0x000fca00078e0236 */
[----:B------:R1:W3:Y:S01]  /*0920*/  @P0 LDG.E.EL.128 R20, desc[UR8][R28.64] ;  /* 0x000000081c140981 */ /* 0x0002e2000c2e1d00 */
[C---:B------:R-:W-:Y:S02]  /*0930*/  FSETP.GT.AND P2, PT, R15.reuse, R35, PT ;  /* 0x000000230f00720b */ /* 0x040fe40003f44000 */
[----:B------:R-:W-:Y:S02]  /*0940*/  FSETP.GT.AND P4, PT, R14, R34, PT ;  /* 0x000000220e00720b */ /* 0x000fe40003f84000 */
[----:B------:R-:W-:Y:S02]  /*0950*/  FSETP.NAN.AND P6, PT, R15, R15, PT ;  /* 0x0000000f0f00720b */ /* 0x000fe40003fc8000 */
[----:B------:R-:W-:Y:S02]  /*0960*/  SEL R50, R50, 0x2, P3 ;  /* 0x0000000232327807 */ /* 0x000fe40001800000 */
[----:B------:R-:W-:Y:S02]  /*0970*/  FSETP.GT.AND P3, PT, R13, R33, PT ;  /* 0x000000210d00720b */ /* 0x000fe40003f64000 */
[----:B------:R-:W-:-:S03]  /*0980*/  SEL R52, RZ, 0x1, !P1 ;  /* 0x00000001ff347807 */ /* 0x000fc60004800000 */
[----:B------:R-:W-:Y:S02]  /*0990*/  @!P2 SEL R15, R15, R35, P6 ;  /* 0x000000230f0fa207 */ /* 0x000fe40003000000 */
[----:B------:R-:W-:Y:S02]  /*09a0*/  FSETP.NAN.AND P6, PT, R14, R14, PT ;  /* 0x0000000e0e00720b */ /* 0x000fe40003fc8000 */
[----:B------:R-:W-:Y:S02]  /*09b0*/  FSETP.GT.AND P1, PT, R12, R32, PT ;  /* 0x000000200c00720b */ /* 0x000fe40003f24000 */
[----:B------:R-:W-:Y:S02]  /*09c0*/  @!P4 SEL R14, R14, R34, P6 ;  /* 0x000000220e0ec207 */ /* 0x000fe40003000000 */
[----:B------:R-:W-:Y:S02]  /*09d0*/  FSETP.NAN.AND P6, PT, R13, R13, PT ;  /* 0x0000000d0d00720b */ /* 0x000fe40003fc8000 */
[----:B------:R-:W-:-:S02]  /*09e0*/  SEL R52, R52, 0x2, P5 ;  /* 0x0000000234347807 */ /* 0x000fc40002800000 */
[----:B------:R-:W-:Y:S02]  /*09f0*/  @!P3 SEL R13, R13, R33, P6 ;  /* 0x000000210d0db207 */ /* 0x000fe40003000000 */
[----:B------:R-:W-:Y:S02]  /*0a00*/  FSETP.GEU.AND P6, PT, R14, R10, PT ;  /* 0x0000000a0e00720b */ /* 0x000fe40003fce000 */
[C---:B------:R-:W-:Y:S02]  /*0a10*/  FSETP.NAN.AND P5, PT, R12.reuse, R12, PT ;  /* 0x0000000c0c00720b */ /* 0x040fe40003fa8000 */
[----:B0-----:R-:W-:Y:S02]  /*0a20*/  SEL R30, RZ, 0x1, !P3 ;  /* 0x00000001ff1e7807 */ /* 0x001fe40005800000 */
[----:B------:R-:W-:Y:S02]  /*0a30*/  FSETP.GEU.AND P3, PT, R13, R9, PT ;  /* 0x000000090d00720b */ /* 0x000fe40003f6e000 */
[----:B------:R-:W-:-:S02]  /*0a40*/  @!P1 SEL R12, R12, R32, P5 ;  /* 0x000000200c0c9207 */ /* 0x000fc40002800000 */
[----:B------:R-:W-:Y:S02]  /*0a50*/  FSETP.NAN.AND P5, PT, R10, R10, PT ;  /* 0x0000000a0a00720b */ /* 0x000fe40003fa8000 */
[----:B------:R-:W-:Y:S02]  /*0a60*/  SEL R53, RZ, 0x1, !P4 ;  /* 0x00000001ff357807 */ /* 0x000fe40006000000 */
[----:B------:R-:W-:Y:S02]  /*0a70*/  FSETP.GEU.AND P4, PT, R12, R8, PT ;  /* 0x000000080c00720b */ /* 0x000fe40003f8e000 */
[----:B------:R-:W-:Y:S02]  /*0a80*/  @P6 SEL R10, R10, R14, P5 ;  /* 0x0000000e0a0a6207 */ /* 0x000fe40002800000 */
[----:B------:R-:W-:Y:S02]  /*0a90*/  FSETP.NAN.AND P5, PT, R9, R9, PT ;  /* 0x000000090900720b */ /* 0x000fe40003fa8000 */
[----:B------:R-:W-:-:S02]  /*0aa0*/  SEL R53, R53, 0x2, P6 ;  /* 0x0000000235357807 */ /* 0x000fc40003000000 */
[----:B------:R-:W-:Y:S02]  /*0ab0*/  FSETP.GEU.AND P6, PT, R15, R11, PT ;  /* 0x0000000b0f00720b */ /* 0x000fe40003fce000 */
[----:B------:R-:W-:Y:S02]  /*0ac0*/  @P3 SEL R9, R9, R13, P5 ;  /* 0x0000000d09093207 */ /* 0x000fe40002800000 */
[----:B------:R-:W-:Y:S01]  /*0ad0*/  FSETP.NAN.AND P5, PT, R8, R8, PT ;  /* 0x000000080800720b */ /* 0x000fe20003fa8000 */
[----:B------:R-:W-:-:S03]  /*0ae0*/  VIADD R34, R48, 0x580 ;  /* 0x0000058030227836 */ /* 0x000fc60000000000 */
[----:B------:R-:W-:Y:S02]  /*0af0*/  @P4 SEL R8, R8, R12, P5 ;  /* 0x0000000c08084207 */ /* 0x000fe40002800000 */
[----:B------:R-:W-:Y:S01]  /*0b00*/  FSETP.NAN.AND P5, PT, R11, R11, PT ;  /* 0x0000000b0b00720b */ /* 0x000fe20003fa8000 */
[----:B-1----:R-:W-:Y:S01]  /*0b10*/  IMAD.IADD R29, R5, 0x1, R34 ;  /* 0x00000001051d7824 */ /* 0x002fe200078e0222 */
[----:B------:R-:W-:Y:S02]  /*0b20*/  SEL R48, R30, 0x2, P3 ;  /* 0x000000021e307807 */ /* 0x000fe40001800000 */
[----:B------:R-:W-:Y:S02]  /*0b30*/  CS2R R12, SRZ ;  /* 0x00000000000c7805 */ /* 0x000fe4000001ff00 */
[----:B------:R-:W-:Y:S02]  /*0b40*/  @P6 SEL R11, R11, R15, P5 ;  /* 0x0000000f0b0b6207 */ /* 0x000fe40002800000 */
[----:B------:R-:W-:Y:S01]  /*0b50*/  CS2R R14, SRZ ;  /* 0x00000000000e7805 */ /* 0x000fe2000001ff00 */
[----:B------:R-:W-:Y:S01]  /*0b60*/  IMAD.WIDE R28, R29, 0x4, R54 ;  /* 0x000000041d1c7825 */ /* 0x000fe200078e0236 */
[----:B------:R-:W-:-:S04]  /*0b70*/  SEL R56, RZ, 0x1, !P1 ;  /* 0x00000001ff387807 */ /* 0x000fc80004800000 */
[----:B------:R0:W4:Y:S01]  /*0b80*/  @P0 LDG.E.EL.128 R12, desc[UR8][R28.64] ;  /* 0x000000081c0c0981 */ /* 0x000122000c2e1d00 */
[----:B------:R-:W-:Y:S02]  /*0b90*/  SEL R56, R56, 0x2, P4 ;  /* 0x0000000238387807 */ /* 0x000fe40002000000 */
[----:B------:R-:W-:-:S04]  /*0ba0*/  SEL R57, RZ, 0x1, !P2 ;  /* 0x00000001ff397807 */ /* 0x000fc80005000000 */
[----:B------:R-:W-:Y:S01]  /*0bb0*/  SEL R57, R57, 0x2, P6 ;  /* 0x0000000239397807 */ /* 0x000fe20003000000 */
[----:B------:R-:W-:Y:S01]  /*0bc0*/  IMAD.IADD R33, R6, 0x1, R34 ;  /* 0x0000000106217824 */ /* 0x000fe200078e0222 */
[----:B------:R-:W-:-:S03]  /*0bd0*/  CS2R R30, SRZ ;  /* 0x00000000001e7805 */ /* 0x000fc6000001ff00 */
[----:B------:R-:W-:-:S04]  /*0be0*/  IMAD.WIDE R32, R33, 0x4, R54 ;  /* 0x0000000421207825 */ /* 0x000fc800078e0236 */
[----:B------:R-:W-:Y:S01]  /*0bf0*/  IMAD.IADD R35, R4, 0x1, R34 ;  /* 0x0000000104237824 */ /* 0x000fe200078e0222 */
[C---:B--2---:R-:W-:Y:S02]  /*0c00*/  FSETP.GT.AND P3, PT, R43.reuse, R39, PT ;  /* 0x000000272b00720b */ /* 0x044fe40003f64000 */
[----:B------:R-:W-:Y:S02]  /*0c10*/  FSETP.GT.AND P1, PT, R42, R38, PT ;  /* 0x000000262a00720b */ /* 0x000fe40003f24000 */
[----:B------:R-:W-:Y:S02]  /*0c20*/  FSETP.NAN.AND P5, PT, R43, R43, PT ;  /* 0x0000002b2b00720b */ /* 0x000fe40003fa8000 */
[----:B------:R-:W-:Y:S02]  /*0c30*/  FSETP.GT.AND P4, PT, R41, R37, PT ;  /* 0x000000252900720b */ /* 0x000fe40003f84000 */
[----:B------:R-:W-:-:S05]  /*0c40*/  FSETP.GT.AND P2, PT, R40, R36, PT ;  /* 0x000000242800720b */ /* 0x000fca0003f44000 */
[----:B------:R-:W-:Y:S02]  /*0c50*/  @!P3 SEL R43, R43, R39, P5 ;  /* 0x000000272b2bb207 */ /* 0x000fe40002800000 */
[----:B------:R-:W-:-:S04]  /*0c60*/  FSETP.NAN.AND P5, PT, R42, R42, PT ;  /* 0x0000002a2a00720b */ /* 0x000fc80003fa8000 */
[----:B------:R-:W-:Y:S02]  /*0c70*/  @!P1 SEL R42, R42, R38, P5 ;  /* 0x000000262a2a9207 */ /* 0x000fe40002800000 */
[----:B------:R-:W-:-:S04]  /*0c80*/  FSETP.NAN.AND P5, PT, R41, R41, PT ;  /* 0x000000292900720b */ /* 0x000fc80003fa8000 */
[----:B------:R-:W-:Y:S02]  /*0c90*/  @!P4 SEL R41, R41, R37, P5 ;  /* 0x000000252929c207 */ /* 0x000fe40002800000 */
[----:B------:R-:W-:-:S04]  /*0ca0*/  FSETP.NAN.AND P5, PT, R40, R40, PT ;  /* 0x000000282800720b */ /* 0x000fc80003fa8000 */
[----:B------:R-:W-:Y:S02]  /*0cb0*/  @!P2 SEL R40, R40, R36, P5 ;  /* 0x000000242828a207 */ /* 0x000fe40002800000 */
[----:B------:R-:W-:Y:S02]  /*0cc0*/  SEL R58, RZ, 0x1, !P2 ;  /* 0x00000001ff3a7807 */ /* 0x000fe40005000000 */
[----:B0-----:R-:W-:Y:S02]  /*0cd0*/  SEL R29, RZ, 0x1, !P1 ;  /* 0x00000001ff1d7807 */ /* 0x001fe40004800000 */
[-C--:B---3--:R-:W-:Y:S02]  /*0ce0*/  FSETP.GEU.AND P6, PT, R42, R22.reuse, PT ;  /* 0x000000162a00720b */ /* 0x088fe40003fce000 */
[----:B------:R-:W-:Y:S02]  /*0cf0*/  FSETP.GEU.AND P5, PT, R41, R21, PT ;  /* 0x000000152900720b */ /* 0x000fe40003fae000 */
[----:B------:R-:W-:-:S02]  /*0d00*/  FSETP.NAN.AND P2, PT, R22, R22, PT ;  /* 0x000000161600720b */ /* 0x000fc40003f48000 */
[----:B------:R-:W-:-:S07]  /*0d10*/  FSETP.GEU.AND P1, PT, R40, R20, PT ;  /* 0x000000142800720b */ /* 0x000fce0003f2e000 */
[----:B------:R-:W-:Y:S02]  /*0d20*/  @P6 SEL R22, R22, R42, P2 ;  /* 0x0000002a16166207 */ /* 0x000fe40001000000 */
[----:B------:R-:W-:-:S04]  /*0d30*/  FSETP.NAN.AND P2, PT, R21, R21, PT ;  /* 0x000000151500720b */ /* 0x000fc80003f48000 */
[----:B------:R-:W-:Y:S02]  /*0d40*/  @P5 SEL R21, R21, R41, P2 ;  /* 0x0000002915155207 */ /* 0x000fe40001000000 */
[----:B------:R-:W-:-:S04]  /*0d50*/  FSETP.NAN.AND P2, PT, R20, R20, PT ;  /* 0x000000141400720b */ /* 0x000fc80003f48000 */
[----:B------:R-:W-:Y:S02]  /*0d60*/  @P1 SEL R20, R20, R40, P2 ;  /* 0x0000002814141207 */ /* 0x000fe40001000000 */
[----:B------:R-:W-:Y:S02]  /*0d70*/  SEL R40, R29, 0x2, P6 ;  /* 0x000000021d287807 */ /* 0x000fe40003000000 */
[----:B------:R-:W-:-:S06]  /*0d80*/  CS2R R28, SRZ ;  /* 0x00000000001c7805 */ /* 0x000fcc000001ff00 */
[----:B------:R0:W2:Y:S01]  /*0d90*/  @P0 LDG.E.EL.128 R28, desc[UR8][R32.64] ;  /* 0x00000008201c0981 */ /* 0x0000a2000c2e1d00 */
[----:B------:R-:W-:Y:S02]  /*0da0*/  CS2R R36, SRZ ;  /* 0x0000000000247805 */ /* 0x000fe4000001ff00 */
[----:B------:R-:W-:Y:S01]  /*0db0*/  CS2R R38, SRZ ;  /* 0x0000000000267805 */ /* 0x000fe2000001ff00 */
[----:B0-----:R-:W-:Y:S02]  /*0dc0*/  IMAD.IADD R33, R7, 0x1, R34 ;  /* 0x0000000107217824 */ /* 0x001fe400078e0222 */
[----:B------:R-:W-:-:S05]  /*0dd0*/  IMAD.WIDE R6, R35, 0x4, R54 ;  /* 0x0000000423067825 */ /* 0x000fca00078e0236 */
[----:B------:R0:W3:Y:S01]  /*0de0*/  @P0 LDG.E.EL.128 R36, desc[UR8][R6.64] ;  /* 0x0000000806240981 */ /* 0x0000e2000c2e1d00 */
[----:B------:R-:W-:Y:S01]  /*0df0*/  IMAD.WIDE R54, R33, 0x4, R54 ;  /* 0x0000000421367825 */ /* 0x000fe200078e0236 */
[----:B------:R-:W-:Y:S02]  /*0e00*/  CS2R R32, SRZ ;  /* 0x0000000000207805 */ /* 0x000fe4000001ff00 */
[----:B------:R-:W-:-:S06]  /*0e10*/  CS2R R34, SRZ ;  /* 0x0000000000227805 */ /* 0x000fcc000001ff00 */
[----:B------:R-:W5:Y:S01]  /*0e20*/  @P0 LDG.E.EL.128 R32, desc[UR8][R54.64] ;  /* 0x0000000836200981 */ /* 0x000f62000c2e1d00 */
[-C--:B------:R-:W-:Y:S02]  /*0e30*/  FSETP.GEU.AND P2, PT, R43, R23.reuse, PT ;  /* 0x000000172b00720b */ /* 0x080fe40003f4e000 */
[----:B------:R-:W-:Y:S02]  /*0e40*/  FSETP.NAN.AND P6, PT, R23, R23, PT ;  /* 0x000000171700720b */ /* 0x000fe40003fc8000 */
[----:B------:R-:W-:-:S09]  /*0e50*/  SEL R41, RZ, 0x1, !P4 ;  /* 0x00000001ff297807 */ /* 0x000fd20006000000 */
[----:B------:R-:W-:Y:S02]  /*0e60*/  @P2 SEL R23, R23, R43, P6 ;  /* 0x0000002b17172207 */ /* 0x000fe40003000000 */
[-C--:B----4-:R-:W-:Y:S02]  /*0e70*/  FSETP.GEU.AND P6, PT, R24, R12.reuse, PT ;  /* 0x0000000c1800720b */ /* 0x090fe40003fce000 */
[----:B------:R-:W-:Y:S02]  /*0e80*/  FSETP.NAN.AND P4, PT, R12, R12, PT ;  /* 0x0000000c0c00720b */ /* 0x000fe40003f88000 */
[----:B------:R-:W-:-:S09]  /*0e90*/  SEL R51, R51, 0x3, P6 ;  /* 0x0000000333337807 */ /* 0x000fd20003000000 */
[----:B------:R-:W-:Y:S02]  /*0ea0*/  @P6 FSEL R12, R12, R24, P4 ;  /* 0x000000180c0c6208 */ /* 0x000fe40002000000 */
[-C--:B------:R-:W-:Y:S02]  /*0eb0*/  FSETP.GEU.AND P4, PT, R25, R13.reuse, PT ;  /* 0x0000000d1900720b */ /* 0x080fe40003f8e000 */
[----:B------:R-:W-:Y:S02]  /*0ec0*/  FSETP.NAN.AND P6, PT, R13, R13, PT ;  /* 0x0000000d0d00720b */ /* 0x000fe40003fc8000 */
[----:B------:R-:W-:-:S09]  /*0ed0*/  SEL R24, R47, 0x3, P4 ;  /* 0x000000032f187807 */ /* 0x000fd20002000000 */
[----:B------:R-:W-:Y:S02]  /*0ee0*/  @P4 FSEL R13, R13, R25, P6 ;  /* 0x000000190d0d4208 */ /* 0x000fe40003000000 */
[-C--:B------:R-:W-:Y:S02]  /*0ef0*/  FSETP.GEU.AND P6, PT, R26, R14.reuse, PT ;  /* 0x0000000e1a00720b */ /* 0x080fe40003fce000 */
[----:B------:R-:W-:Y:S02]  /*0f00*/  FSETP.NAN.AND P4, PT, R14, R14, PT ;  /* 0x0000000e0e00720b */ /* 0x000fe40003f88000 */
[----:B------:R-:W-:-:S09]  /*0f10*/  SEL R25, RZ, 0x1, !P3 ;  /* 0x00000001ff197807 */ /* 0x000fd20005800000 */
[----:B------:R-:W-:Y:S02]  /*0f20*/  @P6 FSEL R14, R14, R26, P4 ;  /* 0x0000001a0e0e6208 */ /* 0x000fe40002000000 */
[-C--:B------:R-:W-:Y:S02]  /*0f30*/  FSETP.GEU.AND P4, PT, R27, R15.reuse, PT ;  /* 0x0000000f1b00720b */ /* 0x080fe40003f8e000 */
[----:B------:R-:W-:Y:S02]  /*0f40*/  SEL R45, R45, 0x3, P6 ;  /* 0x000000032d2d7807 */ /* 0x000fe40003000000 */
[C---:B------:R-:W-:Y:S02]  /*0f50*/  FSETP.NAN.AND P6, PT, R15.reuse, R15, PT ;  /* 0x0000000f0f00720b */ /* 0x040fe40003fc8000 */
[----:B------:R-:W-:Y:S01]  /*0f60*/  SEL R44, R44, 0x3, P4 ;  /* 0x000000032c2c7807 */ /* 0x000fe20002000000 */
[----:B------:R-:W1:Y:S06]  /*0f70*/  S2UR UR6, SR_CgaCtaId ;  /* 0x00000000000679c3 */ /* 0x000e6c0000008800 */
[----:B------:R-:W-:Y:S01]  /*0f80*/  @P4 FSEL R15, R15, R27, P6 ;  /* 0x0000001b0f0f4208 */ /* 0x000fe20003000000 */
[----:B------:R-:W-:-:S02]  /*0f90*/  IMAD.SHL.U32 R27, R0, 0x10, RZ ;  /* 0x00000010001b7824 */ /* 0x000fc400078e00ff */
[----:B0-----:R-:W-:Y:S01]  /*0fa0*/  IMAD R7, R2, 0x80, R5 ;  /* 0x0000008002077824 */ /* 0x001fe200078e0205 */
[----:B------:R-:W-:Y:S02]  /*0fb0*/  LOP3.LUT R5, R0, 0x80, RZ, 0xc0, !PT ;  /* 0x0000008000057812 */ /* 0x000fe400078ec0ff */
[----:B------:R-:W-:Y:S01]  /*0fc0*/  LOP3.LUT R2, R27, 0x780, RZ, 0xc0, !PT ;  /* 0x000007801b027812 */ /* 0x000fe200078ec0ff */
[----:B------:R-:W-:-:S04]  /*0fd0*/  UMOV UR5, 0x400 ;  /* 0x0000040000057882 */ /* 0x000fc80000000000 */
[----:B------:R-:W-:Y:S01]  /*0fe0*/  IMAD R4, R5, 0x10, R2 ;  /* 0x0000001005047824 */ /* 0x000fe200078e0202 */
[----:B------:R-:W-:Y:S01]  /*0ff0*/  SHF.R.U32.HI R2, RZ, 0x7, R0 ;  /* 0x00000007ff027819 */ /* 0x000fe20000011600 */
[----:B-1----:R-:W-:-:S03]  /*1000*/  UPRMT UR5, UR6, 0x654, UR5 ;  /* 0x0000065406057896 */ /* 0x002fc60008000005 */
[----:B------:R-:W-:Y:S02]  /*1010*/  SGXT.U32 R2, R2, 0x1 ;  /* 0x000000010202781a */ /* 0x000fe40000000000 */
[----:B------:R-:W-:Y:S01]  /*1020*/  LOP3.LUT R5, R4, 0x70, R27, 0xf8, !PT ;  /* 0x0000007004057812 */ /* 0x000fe200078ef81b */
[----:B------:R-:W-:Y:S01]  /*1030*/  ULDC.64 UR6, c[0x0][0x218] ;  /* 0x0000860000067ab9 */ /* 0x000fe20000000a00 */
[----:B------:R-:W-:Y:S02]  /*1040*/  LOP3.LUT R2, R2, UR4, RZ, 0xfc, !PT ;  /* 0x0000000402027c12 */ /* 0x000fe4000f8efcff */
[----:B------:R-:W-:-:S05]  /*1050*/  LEA.HI R4, R4, UR5, RZ, 0x1b ;  /* 0x0000000504047c11 */ /* 0x000fca000f8fd8ff */
[----:B------:R-:W-:Y:S02]  /*1060*/  IMAD R4, R5, 0x4, R4 ;  /* 0x0000000405047824 */ /* 0x000fe400078e0204 */
[----:B------:R-:W-:-:S05]  /*1070*/  IMAD.HI R5, R2, 0x51eb851f, RZ ;  /* 0x51eb851f02057827 */ /* 0x000fca00078e02ff */
[----:B------:R-:W-:-:S04]  /*1080*/  SHF.R.U32.HI R6, RZ, 0x1f, R5 ;  /* 0x0000001fff067819 */ /* 0x000fc80000011605 */
[----:B------:R-:W-:Y:S02]  /*1090*/  LEA.HI.SX32 R5, R5, R6, 0x1d ;  /* 0x0000000605057211 */ /* 0x000fe400078feaff */
[----:B------:R-:W-:Y:S02]  /*10a0*/  SEL R41, R41, 0x2, P5 ;  /* 0x0000000229297807 */ /* 0x000fe40002800000 */
[----:B------:R-:W-:Y:S02]  /*10b0*/  SEL R58, R58, 0x2, P1 ;  /* 0x000000023a3a7807 */ /* 0x000fe40000800000 */
[----:B------:R-:W-:Y:S02]  /*10c0*/  SEL R25, R25, 0x2, P2 ;  /* 0x0000000219197807 */ /* 0x000fe40001000000 */
[----:B------:R-:W-:Y:S02]  /*10d0*/  PRMT R45, R45, 0x3340, R44 ;  /* 0x000033402d2d7816 */ /* 0x000fe4000000002c */
[----:B------:R-:W-:-:S04]  /*10e0*/  LOP3.LUT R42, R0, 0xff, RZ, 0xc0, !PT ;  /* 0x000000ff002a7812 */ /* 0x000fc800078ec0ff */
[----:B------:R-:W-:-:S04]  /*10f0*/  LOP3.LUT R27, R42, 0x600, RZ, 0xfc, !PT ;  /* 0x000006002a1b7812 */ /* 0x000fc800078efcff */
[----:B------:R-:W-:Y:S02]  /*1100*/  SHF.R.U32.HI R27, RZ, 0x5, R27 ;  /* 0x00000005ff1b7819 */ /* 0x000fe4000001161b */
[C---:B------:R-:W-:Y:S02]  /*1110*/  LOP3.LUT R43, R42.reuse, 0x800, RZ, 0xfc, !PT ;  /* 0x000008002a2b7812 */ /* 0x040fe400078efcff */
[----:B------:R-:W-:Y:S02]  /*1120*/  LOP3.LUT R44, R42, 0x900, RZ, 0xfc, !PT ;  /* 0x000009002a2c7812 */ /* 0x000fe400078efcff */
[----:B------:R-:W-:Y:S02]  /*1130*/  SHF.R.U32.HI R43, RZ, 0x5, R43 ;  /* 0x00000005ff2b7819 */ /* 0x000fe4000001162b */
[----:B------:R-:W-:Y:S02]  /*1140*/  LOP3.LUT R3, R3, 0x7f, R0, 0xf8, !PT ;  /* 0x0000007f03037812 */ /* 0x000fe400078ef800 */
[----:B------:R-:W-:-:S02]  /*1150*/  LOP3.LUT R43, R43, 0x44, RZ, 0xc0, !PT ;  /* 0x000000442b2b7812 */ /* 0x000fc400078ec0ff */
[----:B------:R-:W-:Y:S02]  /*1160*/  LOP3.LUT R26, R42, 0x500, RZ, 0xfc, !PT ;  /* 0x000005002a1a7812 */ /* 0x000fe400078efcff */
[----:B------:R-:W-:Y:S02]  /*1170*/  SHF.R.U32.HI R44, RZ, 0x5, R44 ;  /* 0x00000005ff2c7819 */ /* 0x000fe4000001162c */
[----:B------:R-:W-:Y:S02]  /*1180*/  SHF.R.U32.HI R26, RZ, 0x5, R26 ;  /* 0x00000005ff1a7819 */ /* 0x000fe4000001161a */
[----:B------:R-:W-:Y:S02]  /*1190*/  LOP3.LUT R44, R44, 0x4c, RZ, 0xc0, !PT ;  /* 0x0000004c2c2c7812 */ /* 0x000fe400078ec0ff */
[----:B------:R-:W-:Y:S02]  /*11a0*/  LOP3.LUT R26, R26, 0x2c, RZ, 0xc0, !PT ;  /* 0x0000002c1a1a7812 */ /* 0x000fe400078ec0ff */
[----:B--2---:R-:W-:-:S02]  /*11b0*/  FSETP.GEU.AND P3, PT, R16, R28, PT ;  /* 0x0000001c1000720b */ /* 0x004fc40003f6e000 */
[----:B------:R-:W-:Y:S02]  /*11c0*/  FSETP.NAN.AND P6, PT, R28, R28, PT ;  /* 0x0000001c1c00720b */ /* 0x000fe40003fc8000 */
[----:B------:R-:W-:Y:S02]  /*11d0*/  FSETP.GEU.AND P4, PT, R17, R29, PT ;  /* 0x0000001d1100720b */ /* 0x000fe40003f8e000 */
[----:B------:R-:W-:-:S07]  /*11e0*/  SEL R52, R52, 0x3, P3 ;  /* 0x0000000334347807 */ /* 0x000fce0001800000 */
[----:B------:R-:W-:Y:S02]  /*11f0*/  @P3 FSEL R28, R28, R16, P6 ;  /* 0x000000101c1c3208 */ /* 0x000fe40003000000 */
[----:B------:R-:W-:Y:S02]  /*1200*/  FSETP.GEU.AND P6, PT, R18, R30, PT ;  /* 0x0000001e1200720b */ /* 0x000fe40003fce000 */
[----:B------:R-:W-:-:S04]  /*1210*/  FSETP.NAN.AND P3, PT, R29, R29, PT ;  /* 0x0000001d1d00720b */ /* 0x000fc80003f68000 */
[----:B------:R-:W-:Y:S02]  /*1220*/  @P4 FSEL R29, R29, R17, P3 ;  /* 0x000000111d1d4208 */ /* 0x000fe40001800000 */
[----:B------:R-:W-:-:S05]  /*1230*/  FSETP.NAN.AND P3, PT, R30, R30, PT ;  /* 0x0000001e1e00720b */ /* 0x000fca0003f68000 */
[----:B------:R-:W-:Y:S02]  /*1240*/  @P6 FSEL R30, R30, R18, P3 ;  /* 0x000000121e1e6208 */ /* 0x000fe40001800000 */
[-C--:B------:R-:W-:Y:S02]  /*1250*/  FSETP.GEU.AND P3, PT, R19, R31.reuse, PT ;  /* 0x0000001f1300720b */ /* 0x080fe40003f6e000 */
[----:B------:R-:W-:Y:S02]  /*1260*/  SEL R17, R50, 0x3, P4 ;  /* 0x0000000332117807 */ /* 0x000fe40002000000 */
[----:B------:R-:W-:Y:S02]  /*1270*/  SEL R49, R49, 0x3, P6 ;  /* 0x0000000331317807 */ /* 0x000fe40003000000 */
[----:B------:R-:W-:Y:S02]  /*1280*/  FSETP.NAN.AND P4, PT, R31, R31, PT ;  /* 0x0000001f1f00720b */ /* 0x000fe40003f88000 */
[----:B---3--:R-:W-:-:S05]  /*1290*/  FSETP.GEU.AND P6, PT, R8, R36, PT ;  /* 0x000000240800720b */ /* 0x008fca0003fce000 */
[----:B------:R-:W-:Y:S02]  /*12a0*/  @P3 FSEL R31, R31, R19, P4 ;  /* 0x000000131f1f3208 */ /* 0x000fe40002000000 */
[----:B------:R-:W-:Y:S02]  /*12b0*/  FSETP.GEU.AND P4, PT, R9, R37, PT ;  /* 0x000000250900720b */ /* 0x000fe40003f8e000 */
[----:B------:R-:W-:Y:S02]  /*12c0*/  SEL R46, R46, 0x3, P3 ;  /* 0x000000032e2e7807 */ /* 0x000fe40001800000 */
[----:B------:R-:W-:-:S04]  /*12d0*/  FSETP.NAN.AND P3, PT, R36, R36, PT ;  /* 0x000000242400720b */ /* 0x000fc80003f68000 */
[----:B------:R-:W-:Y:S02]  /*12e0*/  @P6 FSEL R36, R36, R8, P3 ;  /* 0x0000000824246208 */ /* 0x000fe40001800000 */
[----:B------:R-:W-:-:S04]  /*12f0*/  FSETP.NAN.AND P3, PT, R37, R37, PT ;  /* 0x000000252500720b */ /* 0x000fc80003f68000 */
[----:B------:R-:W-:Y:S02]  /*1300*/  @P4 FSEL R37, R37, R9, P3 ;  /* 0x0000000925254208 */ /* 0x000fe40001800000 */
[----:B------:R-:W-:Y:S02]  /*1310*/  IADD3 R6, P3, R7, UR6, RZ ;  /* 0x0000000607067c10 */ /* 0x000fe4000ff7e0ff */
[----:B------:R-:W-:Y:S02]  /*1320*/  SEL R9, R56, 0x3, P6 ;  /* 0x0000000338097807 */ /* 0x000fe40003000000 */
[----:B------:R-:W-:Y:S02]  /*1330*/  LEA.HI.X.SX32 R7, R7, UR7, 0x1, P3 ;  /* 0x0000000707077c11 */ /* 0x000fe400098f0eff */
[----:B------:R-:W-:Y:S02]  /*1340*/  SEL R48, R48, 0x3, P4 ;  /* 0x0000000330307807 */ /* 0x000fe40002000000 */
[----:B------:R-:W-:-:S02]  /*1350*/  FSETP.GEU.AND P3, PT, R10, R38, PT ;  /* 0x000000260a00720b */ /* 0x000fc40003f6e000 */
[----:B------:R-:W-:Y:S02]  /*1360*/  FSETP.GEU.AND P2, PT, R11, R39, PT ;  /* 0x000000270b00720b */ /* 0x000fe40003f4e000 */
[----:B-----5:R-:W-:Y:S02]  /*1370*/  FSETP.GEU.AND P1, PT, R20, R32, PT ;  /* 0x000000201400720b */ /* 0x020fe40003f2e000 */
[----:B------:R-:W-:Y:S02]  /*1380*/  FSETP.GEU.AND P5, PT, R21, R33, PT ;  /* 0x000000211500720b */ /* 0x000fe40003fae000 */
[----:B------:R-:W-:Y:S02]  /*1390*/  FSETP.GEU.AND P6, PT, R22, R34, PT ;  /* 0x000000221600720b */ /* 0x000fe40003fce000 */
[----:B------:R-:W-:Y:S02]  /*13a0*/  FSETP.GEU.AND P4, PT, R23, R35, PT ;  /* 0x000000231700720b */ /* 0x000fe40003f8e000 */
[----:B------:R-:W-:-:S02]  /*13b0*/  SEL R8, R53, 0x3, P3 ;  /* 0x0000000335087807 */ /* 0x000fc40001800000 */
[----:B------:R-:W-:Y:S02]  /*13c0*/  SEL R57, R57, 0x3, P2 ;  /* 0x0000000339397807 */ /* 0x000fe40001000000 */
[----:B------:R-:W-:Y:S02]  /*13d0*/  SEL R58, R58, 0x3, P1 ;  /* 0x000000033a3a7807 */ /* 0x000fe40000800000 */
[----:B------:R-:W-:Y:S02]  /*13e0*/  SEL R41, R41, 0x3, P5 ;  /* 0x0000000329297807 */ /* 0x000fe40002800000 */
[----:B------:R-:W-:Y:S02]  /*13f0*/  SEL R40, R40, 0x3, P6 ;  /* 0x0000000328287807 */ /* 0x000fe40003000000 */
[----:B------:R-:W-:Y:S02]  /*1400*/  SEL R25, R25, 0x3, P4 ;  /* 0x0000000319197807 */ /* 0x000fe40002000000 */
[----:B------:R-:W-:-:S02]  /*1410*/  PRMT R52, R52, 0x3340, R17 ;  /* 0x0000334034347816 */ /* 0x000fc40000000011 */
[----:B------:R-:W-:Y:S02]  /*1420*/  PRMT R16, R51, 0x3340, R24 ;  /* 0x0000334033107816 */ /* 0x000fe40000000018 */
[----:B------:R-:W-:Y:S02]  /*1430*/  PRMT R17, R49, 0x3340, R46 ;  /* 0x0000334031117816 */ /* 0x000fe4000000002e */
[----:B------:R-:W-:Y:S02]  /*1440*/  PRMT R9, R9, 0x3340, R48 ;  /* 0x0000334009097816 */ /* 0x000fe40000000030 */
[----:B------:R-:W-:Y:S02]  /*1450*/  PRMT R8, R8, 0x3340, R57 ;  /* 0x0000334008087816 */ /* 0x000fe40000000039 */
[----:B------:R-:W-:Y:S02]  /*1460*/  PRMT R58, R58, 0x3340, R41 ;  /* 0x000033403a3a7816 */ /* 0x000fe40000000029 */
[----:B------:R-:W-:-:S02]  /*1470*/  PRMT R19, R40, 0x3340, R25 ;  /* 0x0000334028137816 */ /* 0x000fc40000000019 */
[----:B------:R-:W-:Y:S02]  /*1480*/  PRMT R16, R16, 0x5410, R45 ;  /* 0x0000541010107816 */ /* 0x000fe4000000002d */
[----:B------:R-:W-:Y:S02]  /*1490*/  PRMT R17, R52, 0x5410, R17 ;  /* 0x0000541034117816 */ /* 0x000fe40000000011 */
[----:B------:R-:W-:Y:S02]  /*14a0*/  PRMT R18, R9, 0x5410, R8 ;  /* 0x0000541009127816 */ /* 0x000fe40000000008 */
[----:B------:R-:W-:Y:S02]  /*14b0*/  PRMT R19, R58, 0x5410, R19 ;  /* 0x000054103a137816 */ /* 0x000fe40000000013 */
[----:B------:R-:W-:-:S03]  /*14c0*/  SHF.R.U32.HI R8, RZ, 0x5, R0 ;  /* 0x00000005ff087819 */ /* 0x000fc60000011600 */
[----:B------:R0:W-:Y:S01]  /*14d0*/  @P0 STG.E.128 desc[UR8][R6.64], R16 ;  /* 0x0000001006000986 */ /* 0x0001e2000c101d08 */
[----:B------:R-:W-:Y:S02]  /*14e0*/  LOP3.LUT R8, R8, 0x4, RZ, 0xc0, !PT ;  /* 0x0000000408087812 */ /* 0x000fe400078ec0ff */
[C---:B------:R-:W-:Y:S02]  /*14f0*/  LOP3.LUT R9, R42.reuse, 0x200, RZ, 0xfc, !PT ;  /* 0x000002002a097812 */ /* 0x040fe400078efcff */
[----:B------:R-:W-:Y:S01]  /*1500*/  LOP3.LUT R40, R42, 0x700, RZ, 0xfc, !PT ;  /* 0x000007002a287812 */ /* 0x000fe200078efcff */
[----:B------:R-:W-:Y:S01]  /*1510*/  VIADD R41, R8, UR5 ;  /* 0x0000000508297c36 */ /* 0x000fe20008000000 */
[----:B------:R-:W-:Y:S02]  /*1520*/  LOP3.LUT R48, R42, 0xf00, RZ, 0xfc, !PT ;  /* 0x00000f002a307812 */ /* 0x000fe400078efcff */
[----:B------:R-:W-:Y:S02]  /*1530*/  SHF.R.U32.HI R9, RZ, 0x5, R9 ;  /* 0x00000005ff097819 */ /* 0x000fe40000011609 */
[----:B------:R-:W-:-:S02]  /*1540*/  LOP3.LUT R8, R27, 0x34, RZ, 0xc0, !PT ;  /* 0x000000341b087812 */ /* 0x000fc400078ec0ff */
[C---:B0-----:R-:W-:Y:S02]  /*1550*/  LOP3.LUT R6, R42.reuse, 0xa00, RZ, 0xfc, !PT ;  /* 0x00000a002a067812 */ /* 0x041fe400078efcff */
[C---:B------:R-:W-:Y:S02]  /*1560*/  LOP3.LUT R18, R42.reuse, 0xd00, RZ, 0xfc, !PT ;  /* 0x00000d002a127812 */ /* 0x040fe400078efcff */
[C---:B------:R-:W-:Y:S02]  /*1570*/  LOP3.LUT R16, R42.reuse, 0xc00, RZ, 0xfc, !PT ;  /* 0x00000c002a107812 */ /* 0x040fe400078efcff */
[----:B------:R-:W-:Y:S02]  /*1580*/  SHF.R.U32.HI R6, RZ, 0x5, R6 ;  /* 0x00000005ff067819 */ /* 0x000fe40000011606 */
[----:B------:R-:W-:Y:S02]  /*1590*/  SHF.R.U32.HI R45, RZ, 0x5, R18 ;  /* 0x00000005ff2d7819 */ /* 0x000fe40000011612 */
[----:B------:R-:W-:-:S02]  /*15a0*/  LOP3.LUT R46, R42, 0xe00, RZ, 0xfc, !PT ;  /* 0x00000e002a2e7812 */ /* 0x000fc400078efcff */
[----:B------:R-:W-:Y:S02]  /*15b0*/  SHF.R.U32.HI R40, RZ, 0x5, R40 ;  /* 0x00000005ff287819 */ /* 0x000fe40000011628 */
[----:B------:R-:W-:Y:S02]  /*15c0*/  SHF.R.U32.HI R19, RZ, 0x5, R16 ;  /* 0x00000005ff137819 */ /* 0x000fe40000011610 */
[----:B------:R-:W-:Y:S02]  /*15d0*/  SHF.R.U32.HI R49, RZ, 0x5, R48 ;  /* 0x00000005ff317819 */ /* 0x000fe40000011630 */
[----:B------:R-:W-:Y:S02]  /*15e0*/  LOP3.LUT R16, R6, 0x54, RZ, 0xc0, !PT ;  /* 0x0000005406107812 */ /* 0x000fe400078ec0ff */
[----:B------:R-:W-:Y:S02]  /*15f0*/  LOP3.LUT R9, R9, 0x14, RZ, 0xc0, !PT ;  /* 0x0000001409097812 */ /* 0x000fe400078ec0ff */
[----:B------:R-:W-:Y:S01]  /*1600*/  LOP3.LUT R48, R45, 0x6c, RZ, 0xc0, !PT ;  /* 0x0000006c2d307812 */ /* 0x000fe200078ec0ff */
[----:B------:R-:W-:Y:S01]  /*1610*/  VIADD R45, R8, UR5 ;  /* 0x00000005082d7c36 */ /* 0x000fe20008000000 */
[----:B------:R-:W-:-:S02]  /*1620*/  SHF.R.U32.HI R47, RZ, 0x5, R46 ;  /* 0x00000005ff2f7819 */ /* 0x000fc4000001162e */
[----:B------:R-:W-:Y:S02]  /*1630*/  LOP3.LUT R40, R40, 0x3c, RZ, 0xc0, !PT ;  /* 0x0000003c28287812 */ /* 0x000fe400078ec0ff */
[----:B------:R-:W-:Y:S01]  /*1640*/  FSETP.GEU.AND P0, PT, R12, RZ, PT ;  /* 0x000000ff0c00720b */ /* 0x000fe20003f0e000 */
[----:B------:R-:W-:Y:S01]  /*1650*/  VIADD R53, R16, UR5 ;  /* 0x0000000510357c36 */ /* 0x000fe20008000000 */
[----:B------:R-:W-:Y:S01]  /*1660*/  LOP3.LUT R50, R47, 0x74, RZ, 0xc0, !PT ;  /* 0x000000742f327812 */ /* 0x000fe200078ec0ff */
[----:B------:R-:W-:Y:S01]  /*1670*/  VIADD R9, R9, UR5 ;  /* 0x0000000509097c36 */ /* 0x000fe20008000000 */
[C---:B------:R-:W-:Y:S01]  /*1680*/  LOP3.LUT R0, R42.reuse, 0x100, RZ, 0xfc, !PT ;  /* 0x000001002a007812 */ /* 0x040fe200078efcff */
[----:B------:R-:W-:Y:S01]  /*1690*/  IMAD R16, R42, 0x4, R45 ;  /* 0x000000042a107824 */ /* 0x000fe200078e022d */
[----:B------:R-:W-:Y:S01]  /*16a0*/  FSEL R45, R12, RZ, P0 ;  /* 0x000000ff0c2d7208 */ /* 0x000fe20000000000 */
[----:B------:R-:W-:Y:S01]  /*16b0*/  VIADD R47, R40, UR5 ;  /* 0x00000005282f7c36 */ /* 0x000fe20008000000 */
[----:B------:R-:W-:Y:S01]  /*16c0*/  FSETP.GEU.AND P0, PT, R13, RZ, PT ;  /* 0x000000ff0d00720b */ /* 0x000fe20003f0e000 */
[C---:B------:R-:W-:Y:S01]  /*16d0*/  IMAD R40, R42.reuse, 0x4, R9 ;  /* 0x000000042a287824 */ /* 0x040fe200078e0209 */
[C---:B------:R-:W-:Y:S01]  /*16e0*/  LOP3.LUT R25, R42.reuse, 0x400, RZ, 0xfc, !PT ;  /* 0x000004002a197812 */ /* 0x040fe200078efcff */
[----:B------:R-:W-:Y:S01]  /*16f0*/  IMAD R9, R42, 0x4, R47 ;  /* 0x000000042a097824 */ /* 0x000fe200078e022f */
[----:B------:R-:W-:-:S02]  /*1700*/  SHF.R.U32.HI R0, RZ, 0x5, R0 ;  /* 0x00000005ff007819 */ /* 0x000fc40000011600 */
[----:B------:R-:W-:Y:S01]  /*1710*/  LOP3.LUT R52, R49, 0x7c, RZ, 0xc0, !PT ;  /* 0x0000007c31347812 */ /* 0x000fe200078ec0ff */
[----:B------:R-:W-:Y:S01]  /*1720*/  VIADD R49, R43, UR5 ;  /* 0x000000052b317c36 */ /* 0x000fe20008000000 */
[----:B------:R-:W-:Y:S02]  /*1730*/  FSEL R47, R13, RZ, P0 ;  /* 0x000000ff0d2f7208 */ /* 0x000fe40000000000 */
[----:B------:R-:W-:Y:S02]  /*1740*/  FSETP.GEU.AND P0, PT, R14, RZ, PT ;  /* 0x000000ff0e00720b */ /* 0x000fe40003f0e000 */
[C---:B------:R-:W-:Y:S01]  /*1750*/  LOP3.LUT R7, R42.reuse, 0xb00, RZ, 0xfc, !PT ;  /* 0x00000b002a077812 */ /* 0x040fe200078efcff */
[C---:B------:R-:W-:Y:S01]  /*1760*/  IMAD R8, R42.reuse, 0x4, R49 ;  /* 0x000000042a087824 */ /* 0x040fe200078e0231 */
[----:B------:R-:W-:Y:S02]  /*1770*/  LOP3.LUT R24, R42, 0x300, RZ, 0xfc, !PT ;  /* 0x000003002a187812 */ /* 0x000fe400078efcff */
[----:B------:R-:W-:-:S02]  /*1780*/  SHF.R.U32.HI R25, RZ, 0x5, R25 ;  /* 0x00000005ff197819 */ /* 0x000fc40000011619 */
[----:B------:R-:W-:Y:S01]  /*1790*/  LOP3.LUT R0, R0, 0xc, RZ, 0xc0, !PT ;  /* 0x0000000c00007812 */ /* 0x000fe200078ec0ff */
[----:B------:R-:W-:Y:S01]  /*17a0*/  VIADD R51, R44, UR5 ;  /* 0x000000052c337c36 */ /* 0x000fe20008000000 */
[----:B------:R-:W-:Y:S02]  /*17b0*/  FSEL R49, R14, RZ, P0 ;  /* 0x000000ff0e317208 */ /* 0x000fe40000000000 */
[----:B------:R-:W-:Y:S02]  /*17c0*/  SHF.R.U32.HI R17, RZ, 0x5, R7 ;  /* 0x00000005ff117819 */ /* 0x000fe40000011607 */
[----:B------:R-:W-:Y:S02]  /*17d0*/  FSETP.GEU.AND P0, PT, R15, RZ, PT ;  /* 0x000000ff0f00720b */ /* 0x000fe40003f0e000 */
[----:B------:R-:W-:Y:S02]  /*17e0*/  SHF.R.U32.HI R24, RZ, 0x5, R24 ;  /* 0x00000005ff187819 */ /* 0x000fe40000011618 */
[----:B------:R-:W-:Y:S01]  /*17f0*/  LOP3.LUT R7, R25, 0x24, RZ, 0xc0, !PT ;  /* 0x0000002419077812 */ /* 0x000fe200078ec0ff */
[----:B------:R-:W-:Y:S01]  /*1800*/  VIADD R25, R0, UR5 ;  /* 0x0000000500197c36 */ /* 0x000fe20008000000 */
[----:B------:R-:W-:Y:S01]  /*1810*/  LOP3.LUT R46, R19, 0x64, RZ, 0xc0, !PT ;  /* 0x00000064132e7812 */ /* 0x000fe200078ec0ff */
[----:B------:R-:W-:Y:S01]  /*1820*/  VIADD R19, R26, UR5 ;  /* 0x000000051a137c36 */ /* 0x000fe20008000000 */
[----:B------:R-:W-:Y:S01]  /*1830*/  LOP3.LUT R18, R17, 0x5c, RZ, 0xc0, !PT ;  /* 0x0000005c11127812 */ /* 0x000fe200078ec0ff */
[----:B------:R-:W-:Y:S01]  /*1840*/  IMAD R0, R42, 0x4, R51 ;  /* 0x000000042a007824 */ /* 0x000fe200078e0233 */
[----:B------:R-:W-:-:S02]  /*1850*/  FSEL R51, R15, RZ, P0 ;  /* 0x000000ff0f337208 */ /* 0x000fc40000000000 */
[----:B------:R-:W-:Y:S02]  /*1860*/  LOP3.LUT R24, R24, 0x1c, RZ, 0xc0, !PT ;  /* 0x0000001c18187812 */ /* 0x000fe400078ec0ff */
[----:B------:R-:W-:Y:S01]  /*1870*/  FSETP.GEU.AND P0, PT, R28, RZ, PT ;  /* 0x000000ff1c00720b */ /* 0x000fe20003f0e000 */
[C---:B------:R-:W-:Y:S02]  /*1880*/  IMAD R26, R42.reuse, 0x4, R19 ;  /* 0x000000042a1a7824 */ /* 0x040fe400078e0213 */
[----:B------:R-:W-:Y:S01]  /*1890*/  IMAD R19, R42, 0x4, R53 ;  /* 0x000000042a137824 */ /* 0x000fe200078e0235 */
[----:B------:R-:W-:Y:S01]  /*18a0*/  FSEL R53, R28, RZ, P0 ;  /* 0x000000ff1c357208 */ /* 0x000fe20000000000 */
[----:B------:R-:W-:Y:S01]  /*18b0*/  VIADD R17, R7, UR5 ;  /* 0x0000000507117c36 */ /* 0x000fe20008000000 */
[----:B------:R-:W-:Y:S01]  /*18c0*/  FSETP.GEU.AND P0, PT, R29, RZ, PT ;  /* 0x000000ff1d00720b */ /* 0x000fe20003f0e000 */
[----:B------:R-:W-:Y:S01]  /*18d0*/  VIADD R55, R18, UR5 ;  /* 0x0000000512377c36 */ /* 0x000fe20008000000 */
[----:B------:R-:W-:Y:S01]  /*18e0*/  LOP3.LUT R6, R2, 0x2, RZ, 0xfc, !PT ;  /* 0x0000000202067812 */ /* 0x000fe200078efcff */
[----:B------:R-:W-:-:S02]  /*18f0*/  VIADD R27, R24, UR5 ;  /* 0x00000005181b7c36 */ /* 0x000fc40008000000 */
[----:B------:R-:W-:Y:S02]  /*1900*/  VIADD R57, R46, UR5 ;  /* 0x000000052e397c36 */ /* 0x000fe40008000000 */
[----:B------:R-:W-:Y:S02]  /*1910*/  VIADD R59, R48, UR5 ;  /* 0x00000005303b7c36 */ /* 0x000fe40008000000 */
[----:B------:R-:W-:Y:S02]  /*1920*/  VIADD R61, R50, UR5 ;  /* 0x00000005323d7c36 */ /* 0x000fe40008000000 */
[----:B------:R-:W-:Y:S02]  /*1930*/  VIADD R43, R52, UR5 ;  /* 0x00000005342b7c36 */ /* 0x000fe40008000000 */
[C---:B------:R-:W-:Y:S02]  /*1940*/  IMAD R24, R42.reuse, 0x4, R17 ;  /* 0x000000042a187824 */ /* 0x040fe400078e0211 */
[C---:B------:R-:W-:Y:S01]  /*1950*/  IMAD R18, R42.reuse, 0x4, R55 ;  /* 0x000000042a127824 */ /* 0x040fe200078e0237 */
[----:B------:R-:W-:Y:S01]  /*1960*/  FSEL R55, R29, RZ, P0 ;  /* 0x000000ff1d377208 */ /* 0x000fe20000000000 */
[----:B------:R-:W-:Y:S01]  /*1970*/  IMAD R41, R42, 0x4, R41 ;  /* 0x000000042a297824 */ /* 0x000fe200078e0229 */
[----:B------:R-:W-:Y:S01]  /*1980*/  FSETP.GEU.AND P0, PT, R30, RZ, PT ;  /* 0x000000ff1e00720b */ /* 0x000fe20003f0e000 */
[----:B------:R-:W-:-:S02]  /*1990*/  IMAD R25, R42, 0x4, R25 ;  /* 0x000000042a197824 */ /* 0x000fc400078e0219 */
[C---:B------:R-:W-:Y:S02]  /*19a0*/  IMAD R27, R42.reuse, 0x4, R27 ;  /* 0x000000042a1b7824 */ /* 0x040fe400078e021b */
[C---:B------:R-:W-:Y:S02]  /*19b0*/  IMAD R17, R42.reuse, 0x4, R57 ;  /* 0x000000042a117824 */ /* 0x040fe400078e0239 */
[C---:B------:R-:W-:Y:S02]  /*19c0*/  IMAD R13, R42.reuse, 0x4, R59 ;  /* 0x000000042a0d7824 */ /* 0x040fe400078e023b */
[C---:B------:R-:W-:Y:S02]  /*19d0*/  IMAD R12, R42.reuse, 0x4, R61 ;  /* 0x000000042a0c7824 */ /* 0x040fe400078e023d */
[----:B------:R-:W-:Y:S01]  /*19e0*/  IMAD R14, R42, 0x4, R43 ;  /* 0x000000042a0e7824 */ /* 0x000fe200078e022b */
[----:B------:R-:W-:Y:S01]  /*19f0*/  LOP3.LUT R42, R2, 0x4, RZ, 0xfc, !PT ;  /* 0x00000004022a7812 */ /* 0x000fe200078efcff */
[----:B------:R-:W-:Y:S01]  /*1a00*/  IMAD.HI R7, R6, 0x51eb851f, RZ ;  /* 0x51eb851f06077827 */ /* 0x000fe200078e02ff */
[----:B------:R-:W-:-:S02]  /*1a10*/  FSEL R57, R30, RZ, P0 ;  /* 0x000000ff1e397208 */ /* 0x000fc40000000000 */
[C---:B------:R-:W-:Y:S01]  /*1a20*/  FSETP.GEU.AND P0, PT, R31.reuse, RZ, PT ;  /* 0x000000ff1f00720b */ /* 0x040fe20003f0e000 */
[----:B------:R-:W-:Y:S01]  /*1a30*/  IMAD.HI R43, R42, 0x51eb851f, RZ ;  /* 0x51eb851f2a2b7827 */ /* 0x000fe200078e02ff */
[----:B------:R-:W-:Y:S02]  /*1a40*/  SHF.R.U32.HI R44, RZ, 0x1f, R7 ;  /* 0x0000001fff2c7819 */ /* 0x000fe40000011607 */
[----:B------:R-:W-:Y:S02]  /*1a50*/  LOP3.LUT R15, R2, 0x6, RZ, 0xfc, !PT ;  /* 0x00000006020f7812 */ /* 0x000fe400078efcff */
[----:B------:R-:W-:Y:S02]  /*1a60*/  FSEL R59, R31, RZ, P0 ;  /* 0x000000ff1f3b7208 */ /* 0x000fe40000000000 */
[----:B------:R-:W-:Y:S01]  /*1a70*/  LEA.HI.SX32 R7, R7, R44, 0x1d ;  /* 0x0000002c07077211 */ /* 0x000fe200078feaff */
[----:B------:R-:W-:Y:S01]  /*1a80*/  IMAD.HI R44, R15, 0x51eb851f, RZ ;  /* 0x51eb851f0f2c7827 */ /* 0x000fe200078e02ff */
[----:B------:R-:W-:-:S02]  /*1a90*/  SHF.R.U32.HI R28, RZ, 0x1f, R43 ;  /* 0x0000001fff1c7819 */ /* 0x000fc4000001162b */
[C---:B------:R-:W-:Y:S02]  /*1aa0*/  FSETP.NAN.AND P0, PT, R38.reuse, R38, PT ;  /* 0x000000262600720b */ /* 0x040fe40003f08000 */
[----:B------:R-:W-:Y:S02]  /*1ab0*/  LEA.HI.SX32 R43, R43, R28, 0x1d ;  /* 0x0000001c2b2b7211 */ /* 0x000fe400078feaff */
[----:B------:R-:W-:Y:S02]  /*1ac0*/  @P3 FSEL R38, R38, R10, P0 ;  /* 0x0000000a26263208 */ /* 0x000fe40000000000 */
[----:B------:R-:W-:Y:S02]  /*1ad0*/  LOP3.LUT R28, R2, 0xc, RZ, 0xfc, !PT ;  /* 0x0000000c021c7812 */ /* 0x000fe400078efcff */
[----:B------:R-:W-:Y:S02]  /*1ae0*/  FSETP.NAN.AND P0, PT, R39, R39, PT ;  /* 0x000000272700720b */ /* 0x000fe40003f08000 */
[----:B------:R-:W-:-:S02]  /*1af0*/  SHF.R.U32.HI R29, RZ, 0x1f, R44 ;  /* 0x0000001fff1d7819 */ /* 0x000fc4000001162c */
[----:B------:R-:W-:Y:S01]  /*1b00*/  LOP3.LUT R31, R2, 0x8, RZ, 0xfc, !PT ;  /* 0x00000008021f7812 */ /* 0x000fe200078efcff */
[----:B------:R0:W-:Y:S01]  /*1b10*/  STS [R4+0x4], R47 ;  /* 0x0000042f04007388 */ /* 0x0001e20000000800 */
[----:B------:R-:W-:Y:S02]  /*1b20*/  @P2 FSEL R39, R39, R11, P0 ;  /* 0x0000000b27272208 */ /* 0x000fe40000000000 */
[----:B------:R-:W-:Y:S01]  /*1b30*/  LEA.HI.SX32 R30, R44, R29, 0x1d ;  /* 0x0000001d2c1e7211 */ /* 0x000fe200078feaff */
[----:B------:R-:W-:Y:S01]  /*1b40*/  IMAD.HI R46, R31, 0x51eb851f, RZ ;  /* 0x51eb851f1f2e7827 */ /* 0x000fe200078e02ff */
[C---:B------:R-:W-:Y:S02]  /*1b50*/  FSETP.GEU.AND P0, PT, R37.reuse, RZ, PT ;  /* 0x000000ff2500720b */ /* 0x040fe40003f0e000 */
[----:B------:R-:W-:Y:S02]  /*1b60*/  LOP3.LUT R44, R2, 0xa, RZ, 0xfc, !PT ;  /* 0x0000000a022c7812 */ /* 0x000fe400078efcff */
[----:B------:R-:W-:Y:S01]  /*1b70*/  FSETP.GEU.AND P2, PT, R38, RZ, PT ;  /* 0x000000ff2600720b */ /* 0x000fe20003f4e000 */
[----:B0-----:R-:W-:Y:S01]  /*1b80*/  IMAD.HI R47, R28, 0x51eb851f, RZ ;  /* 0x51eb851f1c2f7827 */ /* 0x001fe200078e02ff */
[----:B------:R0:W-:Y:S01]  /*1b90*/  STS [R4+0x8], R49 ;  /* 0x0000083104007388 */ /* 0x0001e20000000800 */
[----:B------:R-:W-:-:S02]  /*1ba0*/  FSEL R37, R37, RZ, P0 ;  /* 0x000000ff25257208 */ /* 0x000fc40000000000 */
[----:B------:R-:W-:Y:S01]  /*1bb0*/  FSETP.NAN.AND P0, PT, R34, R34, PT ;  /* 0x000000222200720b */ /* 0x000fe20003f08000 */
[----:B------:R1:W-:Y:S01]  /*1bc0*/  STS [R4], R45 ;  /* 0x0000002d04007388 */ /* 0x0003e20000000800 */
[----:B------:R-:W-:Y:S02]  /*1bd0*/  SHF.R.U32.HI R50, RZ, 0x1f, R47 ;  /* 0x0000001fff327819 */ /* 0x000fe4000001162f */
[----:B------:R-:W-:Y:S02]  /*1be0*/  SHF.R.U32.HI R29, RZ, 0x1f, R46 ;  /* 0x0000001fff1d7819 */ /* 0x000fe4000001162e */
[----:B------:R-:W-:Y:S02]  /*1bf0*/  LOP3.LUT R10, R2, 0xe, RZ, 0xfc, !PT ;  /* 0x0000000e020a7812 */ /* 0x000fe400078efcff */
[----:B0-----:R-:W-:Y:S02]  /*1c00*/  FSEL R49, R38, RZ, P2 ;  /* 0x000000ff26317208 */ /* 0x001fe40001000000 */
[----:B------:R-:W-:Y:S01]  /*1c10*/  FSETP.GEU.AND P3, PT, R36, RZ, PT ;  /* 0x000000ff2400720b */ /* 0x000fe20003f6e000 */
[----:B-1----:R-:W-:Y:S01]  /*1c20*/  IMAD.HI R45, R44, 0x51eb851f, RZ ;  /* 0x51eb851f2c2d7827 */ /* 0x002fe200078e02ff */
[----:B------:R-:W-:-:S02]  /*1c30*/  FSETP.NAN.AND P2, PT, R33, R33, PT ;  /* 0x000000212100720b */ /* 0x000fc40003f48000 */
[----:B------:R-:W-:Y:S02]  /*1c40*/  LEA.HI.SX32 R11, R47, R50, 0x1d ;  /* 0x000000322f0b7211 */ /* 0x000fe400078feaff */
[----:B------:R-:W-:Y:S02]  /*1c50*/  @P6 FSEL R34, R34, R22, P0 ;  /* 0x0000001622226208 */ /* 0x000fe40000000000 */
[----:B------:R-:W-:Y:S01]  /*1c60*/  LEA.HI.SX32 R46, R46, R29, 0x1d ;  /* 0x0000001d2e2e7211 */ /* 0x000fe200078feaff */
[----:B------:R-:W-:Y:S01]  /*1c70*/  IMAD.HI R29, R10, 0x51eb851f, RZ ;  /* 0x51eb851f0a1d7827 */ /* 0x000fe200078e02ff */
[----:B------:R-:W-:Y:S02]  /*1c80*/  FSEL R47, R36, RZ, P3 ;  /* 0x000000ff242f7208 */ /* 0x000fe40001800000 */
[----:B------:R-:W-:Y:S02]  /*1c90*/  LOP3.LUT R22, R2, 0x10, RZ, 0xfc, !PT ;  /* 0x0000001002167812 */ /* 0x000fe400078efcff */
[----:B------:R-:W-:-:S02]  /*1ca0*/  @P5 FSEL R33, R33, R21, P2 ;  /* 0x0000001521215208 */ /* 0x000fc40001000000 */
[----:B------:R-:W-:Y:S02]  /*1cb0*/  SHF.R.U32.HI R48, RZ, 0x1f, R45 ;  /* 0x0000001fff307819 */ /* 0x000fe4000001162d */
[----:B------:R-:W-:Y:S02]  /*1cc0*/  FSETP.GEU.AND P3, PT, R39, RZ, PT ;  /* 0x000000ff2700720b */ /* 0x000fe40003f6e000 */
[----:B------:R-:W-:Y:S01]  /*1cd0*/  LOP3.LUT R21, R2, 0x12, RZ, 0xfc, !PT ;  /* 0x0000001202157812 */ /* 0x000fe200078efcff */
[----:B------:R0:W-:Y:S01]  /*1ce0*/  STS [R4+0xc], R51 ;  /* 0x00000c3304007388 */ /* 0x0001e20000000800 */
[----:B------:R-:W-:-:S03]  /*1cf0*/  LEA.HI.SX32 R45, R45, R48, 0x1d ;  /* 0x000000302d2d7211 */ /* 0x000fc600078feaff */
[----:B------:R1:W-:Y:S01]  /*1d00*/  STS [R4+0x24], R37 ;  /* 0x0000242504007388 */ /* 0x0003e20000000800 */
[----:B------:R-:W-:Y:S02]  /*1d10*/  SHF.R.U32.HI R48, RZ, 0x1f, R29 ;  /* 0x0000001fff307819 */ /* 0x000fe4000001161d */
[----:B------:R-:W-:Y:S02]  /*1d20*/  FSETP.NAN.AND P0, PT, R32, R32, PT ;  /* 0x000000202000720b */ /* 0x000fe40003f08000 */
[----:B0-----:R-:W-:Y:S01]  /*1d30*/  FSEL R51, R39, RZ, P3 ;  /* 0x000000ff27337208 */ /* 0x001fe20001800000 */
[----:B------:R-:W-:-:S04]  /*1d40*/  IMAD.HI R39, R21, 0x51eb851f, RZ ;  /* 0x51eb851f15277827 */ /* 0x000fc800078e02ff */
[----:B-1----:R-:W-:Y:S01]  /*1d50*/  IMAD.HI R37, R22, 0x51eb851f, RZ ;  /* 0x51eb851f16257827 */ /* 0x002fe200078e02ff */
[----:B------:R-:W-:Y:S02]  /*1d60*/  LOP3.LUT R36, R2, 0x14, RZ, 0xfc, !PT ;  /* 0x0000001402247812 */ /* 0x000fe400078efcff */
[----:B------:R-:W-:Y:S02]  /*1d70*/  LEA.HI.SX32 R29, R29, R48, 0x1d ;  /* 0x000000301d1d7211 */ /* 0x000fe400078feaff */
[----:B------:R-:W-:Y:S02]  /*1d80*/  @P1 FSEL R32, R32, R20, P0 ;  /* 0x0000001420201208 */ /* 0x000fe40000000000 */
[----:B------:R-:W-:Y:S02]  /*1d90*/  SHF.R.U32.HI R38, RZ, 0x1f, R37 ;  /* 0x0000001fff267819 */ /* 0x000fe40000011625 */
[----:B------:R-:W-:Y:S02]  /*1da0*/  LOP3.LUT R20, R2, 0x16, RZ, 0xfc, !PT ;  /* 0x0000001602147812 */ /* 0x000fe400078efcff */
[----:B------:R-:W-:Y:S01]  /*1db0*/  SHF.R.U32.HI R48, RZ, 0x1f, R39 ;  /* 0x0000001fff307819 */ /* 0x000fe20000011627 */
[----:B------:R0:W-:Y:S01]  /*1dc0*/  STS [R4+0x20], R47 ;  /* 0x0000202f04007388 */ /* 0x0001e20000000800 */
[----:B------:R-:W-:-:S02]  /*1dd0*/  FSETP.NAN.AND P0, PT, R35, R35, PT ;  /* 0x000000232300720b */ /* 0x000fc40003f08000 */
[----:B------:R-:W-:Y:S02]  /*1de0*/  LEA.HI.SX32 R37, R37, R38, 0x1d ;  /* 0x0000002625257211 */ /* 0x000fe400078feaff */
[----:B------:R-:W-:Y:S01]  /*1df0*/  LEA.HI.SX32 R38, R39, R48, 0x1d ;  /* 0x0000003027267211 */ /* 0x000fe200078feaff */
[----:B------:R-:W-:-:S04]  /*1e00*/  IMAD.HI R39, R20, 0x51eb851f, RZ ;  /* 0x51eb851f14277827 */ /* 0x000fc800078e02ff */
[----:B0-----:R-:W-:Y:S01]  /*1e10*/  IMAD.HI R47, R36, 0x51eb851f, RZ ;  /* 0x51eb851f242f7827 */ /* 0x001fe200078e02ff */
[----:B------:R-:W-:Y:S02]  /*1e20*/  @P4 FSEL R35, R35, R23, P0 ;  /* 0x0000001723234208 */ /* 0x000fe40000000000 */
[----:B------:R-:W-:Y:S02]  /*1e30*/  FSETP.GEU.AND P2, PT, R33, RZ, PT ;  /* 0x000000ff2100720b */ /* 0x000fe40003f4e000 */
[----:B------:R-:W-:Y:S02]  /*1e40*/  SHF.R.U32.HI R50, RZ, 0x1f, R47 ;  /* 0x0000001fff327819 */ /* 0x000fe4000001162f */
[----:B------:R-:W-:Y:S02]  /*1e50*/  SHF.R.U32.HI R48, RZ, 0x1f, R39 ;  /* 0x0000001fff307819 */ /* 0x000fe40000011627 */
[----:B------:R-:W-:Y:S02]  /*1e60*/  FSETP.GEU.AND P1, PT, R34, RZ, PT ;  /* 0x000000ff2200720b */ /* 0x000fe40003f2e000 */
[----:B------:R-:W-:-:S02]  /*1e70*/  FSETP.GEU.AND P3, PT, R32, RZ, PT ;  /* 0x000000ff2000720b */ /* 0x000fc40003f6e000 */
[----:B------:R-:W-:Y:S02]  /*1e80*/  FSETP.GEU.AND P0, PT, R35, RZ, PT ;  /* 0x000000ff2300720b */ /* 0x000fe40003f0e000 */
[----:B------:R-:W-:Y:S01]  /*1e90*/  LEA.HI.SX32 R23, R47, R50, 0x1d ;  /* 0x000000322f177211 */ /* 0x000fe200078feaff */
[----:B------:R0:W-:Y:S01]  /*1ea0*/  STS [R4+0x28], R49 ;  /* 0x0000283104007388 */ /* 0x0001e20000000800 */
[----:B------:R-:W-:Y:S02]  /*1eb0*/  FSEL R47, R33, RZ, P2 ;  /* 0x000000ff212f7208 */ /* 0x000fe40001000000 */
[----:B------:R-:W-:Y:S02]  /*1ec0*/  LEA.HI.SX32 R33, R39, R48, 0x1d ;  /* 0x0000003027217211 */ /* 0x000fe400078feaff */
[----:B------:R-:W-:Y:S02]  /*1ed0*/  FSEL R39, R32, RZ, P3 ;  /* 0x000000ff20277208 */ /* 0x000fe40001800000 */
[----:B------:R-:W-:-:S02]  /*1ee0*/  FSEL R35, R35, RZ, P0 ;  /* 0x000000ff23237208 */ /* 0x000fc40000000000 */
[----:B0-----:R-:W-:Y:S01]  /*1ef0*/  FSEL R49, R34, RZ, P1 ;  /* 0x000000ff22317208 */ /* 0x001fe20000800000 */
[----:B------:R-:W-:Y:S04]  /*1f00*/  STS [R4+0x10], R53 ;  /* 0x0000103504007388 */ /* 0x000fe80000000800 */
[----:B------:R-:W-:Y:S04]  /*1f10*/  STS [R4+0x14], R55 ;  /* 0x0000143704007388 */ /* 0x000fe80000000800 */
[----:B------:R-:W-:Y:S04]  /*1f20*/  STS [R4+0x18], R57 ;  /* 0x0000183904007388 */ /* 0x000fe80000000800 */
[----:B------:R-:W-:Y:S04]  /*1f30*/  STS [R4+0x1c], R59 ;  /* 0x00001c3b04007388 */ /* 0x000fe80000000800 */
[----:B------:R-:W-:Y:S04]  /*1f40*/  STS [R4+0x2c], R51 ;  /* 0x00002c3304007388 */ /* 0x000fe80000000800 */
[----:B------:R-:W-:Y:S04]  /*1f50*/  STS [R4+0x38], R49 ;  /* 0x0000383104007388 */ /* 0x000fe80000000800 */
[----:B------:R-:W-:Y:S04]  /*1f60*/  STS [R4+0x34], R47 ;  /* 0x0000342f04007388 */ /* 0x000fe80000000800 */
[----:B------:R-:W-:Y:S04]  /*1f70*/  STS [R4+0x30], R39 ;  /* 0x0000302704007388 */ /* 0x000fe80000000800 */
[----:B------:R-:W-:Y:S01]  /*1f80*/  STS [R4+0x3c], R35 ;  /* 0x00003c2304007388 */ /* 0x000fe20000000800 */
[----:B------:R-:W-:Y:S01]  /*1f90*/  BAR.SYNC.DEFER_BLOCKING 0x0 ;  /* 0x0000000000007b1d */ /* 0x000fe20000010000 */
[----:B------:R-:W-:-:S04]  /*1fa0*/  IMAD R32, R5, -0x19, R2 ;  /* 0xffffffe705207824 */ /* 0x000fc800078e0202 */
[----:B------:R-:W-:-:S04]  /*1fb0*/  IMAD R32, R3, 0x19, R32 ;  /* 0x0000001903207824 */ /* 0x000fc800078e0220 */
[----:B------:R-:W-:Y:S01]  /*1fc0*/  IMAD R5, R5, 0xc80, R32 ;  /* 0x00000c8005057824 */ /* 0x000fe200078e0220 */
[----:B------:R-:W-:Y:S02]  /*1fd0*/  LOP3.LUT R32, R2, 0x1a, RZ, 0xfc, !PT ;  /* 0x0000001a02207812 */ /* 0x000fe400078efcff */
[----:B------:R-:W-:-:S03]  /*1fe0*/  ISETP.GE.AND P0, PT, R3, 0x80, PT ;  /* 0x000000800300780c */ /* 0x000fc60003f06270 */
[----:B------:R-:W-:Y:S01]  /*1ff0*/  IMAD.HI R50, R32, 0x51eb851f, RZ ;  /* 0x51eb851f20327827 */ /* 0x000fe200078e02ff */
[----:B------:R-:W-:Y:S01]  /*2000*/  ISETP.LT.AND P6, PT, R42, 0x64, !P0 ;  /* 0x000000642a00780c */ /* 0x000fe200047c1270 */
[----:B------:R0:W1:Y:S02]  /*2010*/  LDS R51, [R41] ;  /* 0x0000000029337984 */ /* 0x0000640000000800 */
[----:B------:R-:W-:Y:S02]  /*2020*/  IMAD R48, R7, -0x19, R6 ;  /* 0xffffffe707307824 */ /* 0x000fe400078e0206 */
[----:B------:R-:W2:Y:S01]  /*2030*/  LDS R35, [R25+0x400] ;  /* 0x0004000019237984 */ /* 0x000ea20000000800 */
[----:B------:R-:W-:-:S03]  /*2040*/  IMAD R42, R43, -0x19, R42 ;  /* 0xffffffe72b2a7824 */ /* 0x000fc600078e022a */
[----:B------:R3:W4:Y:S01]  /*2050*/  LDS R39, [R40+0x800] ;  /* 0x0008000028277984 */ /* 0x0007220000000800 */
[----:B0-----:R-:W-:-:S03]  /*2060*/  SHF.R.U32.HI R41, RZ, 0x1f, R50 ;  /* 0x0000001fff297819 */ /* 0x001fc60000011632 */
[----:B------:R0:W5:Y:S01]  /*2070*/  LDS R49, [R27+0xc00] ;  /* 0x000c00001b317984 */ /* 0x0001620000000800 */
[----:B------:R-:W-:Y:S01]  /*2080*/  ISETP.LT.AND P4, PT, R6, 0x64, !P0 ;  /* 0x000000640600780c */ /* 0x000fe20004781270 */
[----:B------:R-:W-:Y:S01]  /*2090*/  IMAD R48, R7, 0xc80, R48 ;  /* 0x00000c8007307824 */ /* 0x000fe200078e0230 */
[----:B------:R-:W-:Y:S01]  /*20a0*/  LEA.HI.SX32 R41, R50, R41, 0x1d ;  /* 0x0000002932297211 */ /* 0x000fe200078feaff */
[----:B------:R-:W0:Y:S01]  /*20b0*/  LDC.64 R6, c[0x0][0x220] ;  /* 0x00008800ff067b82 */ /* 0x000e220000000a00 */
[----:B------:R-:W-:Y:S01]  /*20c0*/  IMAD R50, R43, 0xc80, R42 ;  /* 0x00000c802b327824 */ /* 0x000fe200078e022a */
[----:B------:R-:W-:Y:S01]  /*20d0*/  LOP3.LUT R34, R2, 0x18, RZ, 0xfc, !PT ;  /* 0x0000001802227812 */ /* 0x000fe200078efcff */
[C---:B------:R-:W-:Y:S01]  /*20e0*/  IMAD R43, R30.reuse, -0x19, R15 ;  /* 0xffffffe71e2b7824 */ /* 0x040fe200078e020f */
[----:B------:R0:W0:Y:S01]  /*20f0*/  LDS R42, [R24+0x1000] ;  /* 0x00100000182a7984 */ /* 0x0000220000000800 */
[----:B------:R-:W-:Y:S02]  /*2100*/  ISETP.LT.AND P5, PT, R15, 0x64, !P0 ;  /* 0x000000640f00780c */ /* 0x000fe400047a1270 */
[----:B------:R-:W-:Y:S01]  /*2110*/  IMAD R30, R30, 0xc80, R43 ;  /* 0x00000c801e1e7824 */ /* 0x000fe200078e022b */
[----:B------:R-:W-:Y:S01]  /*2120*/  LDS R16, [R16+0x1800] ;  /* 0x0018000010107984 */ /* 0x000fe20000000800 */
[----:B------:R-:W-:-:S03]  /*2130*/  LOP3.LUT R15, R2, 0x1c, RZ, 0xfc, !PT ;  /* 0x0000001c020f7812 */ /* 0x000fc600078efcff */
[----:B------:R0:W1:Y:S01]  /*2140*/  LDS R43, [R26+0x1400] ;  /* 0x001400001a2b7984 */ /* 0x0000620000000800 */
[----:B------:R-:W-:-:S03]  /*2150*/  IMAD.HI R47, R34, 0x51eb851f, RZ ;  /* 0x51eb851f222f7827 */ /* 0x000fc600078e02ff */
[----:B------:R-:W1:Y:S01]  /*2160*/  LDS R9, [R9+0x1c00] ;  /* 0x001c000009097984 */ /* 0x000e620000000800 */
[----:B---3--:R-:W-:Y:S01]  /*2170*/  IMAD.HI R40, R15, 0x51eb851f, RZ ;  /* 0x51eb851f0f287827 */ /* 0x008fe200078e02ff */
[----:B------:R-:W-:Y:S02]  /*2180*/  ISETP.LT.AND P3, PT, R2, 0x64, !P0 ;  /* 0x000000640200780c */ /* 0x000fe40004761270 */
[----:B------:R-:W3:Y:S01]  /*2190*/  LDS R8, [R8+0x2000] ;  /* 0x0020000008087984 */ /* 0x000ee20000000800 */
[----:B------:R-:W-:Y:S02]  /*21a0*/  SHF.R.U32.HI R4, RZ, 0x1f, R47 ;  /* 0x0000001fff047819 */ /* 0x000fe4000001162f */
[----:B------:R-:W-:Y:S01]  /*21b0*/  SHF.R.U32.HI R25, RZ, 0x1f, R40 ;  /* 0x0000001fff197819 */ /* 0x000fe20000011628 */
[----:B------:R-:W2:Y:S01]  /*21c0*/  LDS R0, [R0+0x2400] ;  /* 0x0024000000007984 */ /* 0x000ea20000000800 */
[----:B------:R-:W-:Y:S01]  /*21d0*/  ISETP.LT.AND P1, PT, R31, 0x64, !P0 ;  /* 0x000000641f00780c */ /* 0x000fe20004721270 */
[----:B------:R-:W-:Y:S01]  /*21e0*/  IMAD R31, R46, -0x19, R31 ;  /* 0xffffffe72e1f7824 */ /* 0x000fe200078e021f */
[----:B------:R-:W-:Y:S01]  /*21f0*/  LEA.HI.SX32 R47, R47, R4, 0x1d ;  /* 0x000000042f2f7211 */ /* 0x000fe200078feaff */
[----:B0-----:R-:W-:Y:S01]  /*2200*/  IMAD.WIDE R4, R5, 0x4, R6 ;  /* 0x0000000405047825 */ /* 0x001fe200078e0206 */
[----:B------:R-:W-:Y:S01]  /*2210*/  LEA.HI.SX32 R40, R40, R25, 0x1d ;  /* 0x0000001928287211 */ /* 0x000fe200078feaff */
[----:B------:R-:W0:Y:S02]  /*2220*/  LDS R19, [R19+0x2800] ;  /* 0x0028000013137984 */ /* 0x000e240000000800 */
[----:B------:R-:W-:-:S02]  /*2230*/  IMAD R25, R3, 0x19, R48 ;  /* 0x0000001903197824 */ /* 0x000fc400078e0230 */
[----:B------:R-:W-:Y:S01]  /*2240*/  IMAD R46, R46, 0xc80, R31 ;  /* 0x00000c802e2e7824 */ /* 0x000fe200078e021f */
[----:B------:R-:W0:Y:S01]  /*2250*/  LDS R18, [R18+0x2c00] ;  /* 0x002c000012127984 */ /* 0x000e220000000800 */
[C---:B------:R-:W-:Y:S02]  /*2260*/  IMAD R27, R3.reuse, 0x19, R50 ;  /* 0x00000019031b7824 */ /* 0x040fe400078e0232 */
[----:B------:R-:W-:Y:S01]  /*2270*/  IMAD R31, R3, 0x19, R30 ;  /* 0x00000019031f7824 */ /* 0x000fe200078e021e */
[----:B------:R-:W-:Y:S01]  /*2280*/  ISETP.LT.AND P2, PT, R44, 0x64, !P0 ;  /* 0x000000642c00780c */ /* 0x000fe20004741270 */
[--C-:B------:R-:W-:Y:S01]  /*2290*/  IMAD.WIDE R24, R25, 0x4, R6.reuse ;  /* 0x0000000419187825 */ /* 0x100fe200078e0206 */
[----:B-1----:R1:W-:Y:S01]  /*22a0*/  @P3 STG.E desc[UR8][R4.64], R51 ;  /* 0x0000003304003986 */ /* 0x0023e2000c101908 */
[----:B------:R-:W-:Y:S02]  /*22b0*/  ISETP.LT.AND P3, PT, R28, 0x64, !P0 ;  /* 0x000000641c00780c */ /* 0x000fe40004761270 */
[----:B------:R-:W-:Y:S01]  /*22c0*/  IMAD.WIDE R26, R27, 0x4, R6 ;  /* 0x000000041b1a7825 */ /* 0x000fe200078e0206 */
[----:B------:R-:W0:Y:S03]  /*22d0*/  LDS R17, [R17+0x3000] ;  /* 0x0030000011117984 */ /* 0x000e260000000800 */
[----:B------:R-:W-:Y:S01]  /*22e0*/  IMAD R44, R45, -0x19, R44 ;  /* 0xffffffe72d2c7824 */ /* 0x000fe200078e022c */
[----:B------:R-:W0:Y:S01]  /*22f0*/  LDS R13, [R13+0x3400] ;  /* 0x003400000d0d7984 */ /* 0x000e220000000800 */
[----:B------:R-:W-:-:S03]  /*2300*/  IMAD.WIDE R30, R31, 0x4, R6 ;  /* 0x000000041f1e7825 */ /* 0x000fc600078e0206 */
[----:B------:R-:W0:Y:S01]  /*2310*/  LDS R12, [R12+0x3800] ;  /* 0x003800000c0c7984 */ /* 0x000e220000000800 */
[----:B------:R-:W-:Y:S02]  /*2320*/  IMAD R28, R11, -0x19, R28 ;  /* 0xffffffe70b1c7824 */ /* 0x000fe400078e021c */
[----:B------:R-:W-:Y:S01]  /*2330*/  IMAD R44, R45, 0xc80, R44 ;  /* 0x00000c802d2c7824 */ /* 0x000fe200078e022c */
[----:B--2---:R2:W-:Y:S01]  /*2340*/  @P4 STG.E desc[UR8][R24.64], R35 ;  /* 0x0000002318004986 */ /* 0x0045e2000c101908 */
[----:B------:R-:W-:-:S03]  /*2350*/  IMAD R48, R11, 0xc80, R28 ;  /* 0x00000c800b307824 */ /* 0x000fc600078e021c */
[----:B----4-:R4:W-:Y:S01]  /*2360*/  @P6 STG.E desc[UR8][R26.64], R39 ;  /* 0x000000271a006986 */ /* 0x0109e2000c101908 */
[----:B------:R-:W-:Y:S01]  /*2370*/  IMAD R28, R29, -0x19, R10 ;  /* 0xffffffe71d1c7824 */ /* 0x000fe200078e020a */
[----:B------:R-:W-:Y:S02]  /*2380*/  ISETP.LT.AND P6, PT, R21, 0x64, !P0 ;  /* 0x000000641500780c */ /* 0x000fe400047c1270 */
[----:B-----5:R-:W-:Y:S01]  /*2390*/  @P5 STG.E desc[UR8][R30.64], R49 ;  /* 0x000000311e005986 */ /* 0x020fe2000c101908 */
[----:B------:R-:W-:Y:S01]  /*23a0*/  ISETP.LT.AND P5, PT, R22, 0x64, !P0 ;  /* 0x000000641600780c */ /* 0x000fe200047a1270 */
[----:B------:R-:W-:Y:S02]  /*23b0*/  IMAD R22, R37, -0x19, R22 ;  /* 0xffffffe725167824 */ /* 0x000fe400078e0216 */
[C---:B-1----:R-:W-:Y:S02]  /*23c0*/  IMAD R5, R3.reuse, 0x19, R46 ;  /* 0x0000001903057824 */ /* 0x042fe400078e022e */
[----:B------:R-:W-:-:S02]  /*23d0*/  IMAD R11, R3, 0x19, R44 ;  /* 0x00000019030b7824 */ /* 0x000fc400078e022c */
[----:B------:R-:W-:Y:S01]  /*23e0*/  IMAD R21, R38, -0x19, R21 ;  /* 0xffffffe726157824 */ /* 0x000fe200078e0215 */
[----:B------:R-:W-:Y:S01]  /*23f0*/  ISETP.LT.AND P4, PT, R10, 0x64, !P0 ;  /* 0x000000640a00780c */ /* 0x000fe20004781270 */
[----:B------:R-:W-:Y:S02]  /*2400*/  IMAD R28, R29, 0xc80, R28 ;  /* 0x00000c801d1c7824 */ /* 0x000fe400078e021c */
[----:B------:R-:W-:-:S04]  /*2410*/  IMAD.WIDE R4, R5, 0x4, R6 ;  /* 0x0000000405047825 */ /* 0x000fc800078e0206 */
[----:B------:R-:W-:Y:S02]  /*2420*/  IMAD R22, R37, 0xc80, R22 ;  /* 0x00000c8025167824 */ /* 0x000fe400078e0216 */
[----:B------:R-:W-:-:S04]  /*2430*/  IMAD.WIDE R10, R11, 0x4, R6 ;  /* 0x000000040b0a7825 */ /* 0x000fc800078e0206 */
[----:B------:R-:W-:Y:S02]  /*2440*/  IMAD R38, R38, 0xc80, R21 ;  /* 0x00000c8026267824 */ /* 0x000fe400078e0215 */
[C---:B------:R-:W-:Y:S02]  /*2450*/  IMAD R21, R3.reuse, 0x19, R48 ;  /* 0x0000001903157824 */ /* 0x040fe400078e0230 */
[C---:B--2---:R-:W-:Y:S01]  /*2460*/  IMAD R25, R3.reuse, 0x19, R28 ;  /* 0x0000001903197824 */ /* 0x044fe200078e021c */
[----:B------:R1:W-:Y:S01]  /*2470*/  @P1 STG.E desc[UR8][R4.64], R42 ;  /* 0x0000002a04001986 */ /* 0x0003e2000c101908 */
[----:B----4-:R-:W-:Y:S02]  /*2480*/  IMAD R27, R3, 0x19, R22 ;  /* 0x00000019031b7824 */ /* 0x010fe400078e0216 */
[----:B------:R-:W-:Y:S01]  /*2490*/  IMAD R22, R33, -0x19, R20 ;  /* 0xffffffe721167824 */ /* 0x000fe200078e0214 */
[----:B------:R2:W-:Y:S01]  /*24a0*/  @P2 STG.E desc[UR8][R10.64], R43 ;  /* 0x0000002b0a002986 */ /* 0x0005e2000c101908 */
[----:B------:R-:W-:-:S02]  /*24b0*/  ISETP.LT.AND P2, PT, R20, 0x64, !P0 ;  /* 0x000000641400780c */ /* 0x000fc40004741270 */
[----:B------:R-:W-:Y:S01]  /*24c0*/  ISETP.LT.AND P1, PT, R36, 0x64, !P0 ;  /* 0x000000642400780c */ /* 0x000fe20004721270 */
[----:B-1----:R-:W-:-:S04]  /*24d0*/  IMAD.WIDE R4, R21, 0x4, R6 ;  /* 0x0000000415047825 */ /* 0x002fc800078e0206 */
[--C-:B--2---:R-:W-:Y:S01]  /*24e0*/  IMAD.WIDE R10, R25, 0x4, R6.reuse ;  /* 0x00000004190a7825 */ /* 0x104fe200078e0206 */
[----:B------:R1:W-:Y:S03]  /*24f0*/  @P3 STG.E desc[UR8][R4.64], R16 ;  /* 0x0000001004003986 */ /* 0x0003e6000c101908 */
[----:B------:R-:W-:Y:S01]  /*2500*/  IMAD.WIDE R20, R27, 0x4, R6 ;  /* 0x000000041b147825 */ /* 0x000fe200078e0206 */
[----:B------:R2:W-:Y:S01]  /*2510*/  @P4 STG.E desc[UR8][R10.64], R9 ;  /* 0x000000090a004986 */ /* 0x0005e2000c101908 */
[----:B------:R-:W-:Y:S02]  /*2520*/  ISETP.LT.AND P3, PT, R34, 0x64, !P0 ;  /* 0x000000642200780c */ /* 0x000fe40004761270 */
[----:B------:R-:W-:Y:S01]  /*2530*/  IMAD R36, R23, -0x19, R36 ;  /* 0xffffffe717247824 */ /* 0x000fe200078e0224 */
[----:B---3--:R3:W-:Y:S01]  /*2540*/  @P5 STG.E desc[UR8][R20.64], R8 ;  /* 0x0000000814005986 */ /* 0x0087e2000c101908 */
[----:B------:R-:W-:Y:S01]  /*2550*/  ISETP.LT.AND P4, PT, R32, 0x64, !P0 ;  /* 0x000000642000780c */ /* 0x000fe20004781270 */
[----:B------:R-:W-:Y:S01]  /*2560*/  IMAD R34, R47, -0x19, R34 ;  /* 0xffffffe72f227824 */ /* 0x000fe200078e0222 */
[----:B------:R-:W-:Y:S01]  /*2570*/  ISETP.LT.AND P5, PT, R15, 0x64, !P0 ;  /* 0x000000640f00780c */ /* 0x000fe200047a1270 */
[----:B------:R-:W-:Y:S01]  /*2580*/  IMAD R32, R41, -0x19, R32 ;  /* 0xffffffe729207824 */ /* 0x000fe200078e0220 */
[----:B------:R-:W-:Y:S01]  /*2590*/  LOP3.LUT R2, R2, 0x1e, RZ, 0xfc, !PT ;  /* 0x0000001e02027812 */ /* 0x000fe200078efcff */
[----:B------:R-:W-:-:S02]  /*25a0*/  IMAD R36, R23, 0xc80, R36 ;  /* 0x00000c8017247824 */ /* 0x000fc400078e0224 */
[----:B------:R-:W-:Y:S02]  /*25b0*/  IMAD R15, R40, -0x19, R15 ;  /* 0xffffffe7280f7824 */ /* 0x000fe400078e020f */
[----:B------:R-:W-:Y:S02]  /*25c0*/  IMAD R24, R33, 0xc80, R22 ;  /* 0x00000c8021187824 */ /* 0x000fe400078e0216 */
[----:B------:R-:W-:Y:S02]  /*25d0*/  IMAD R23, R3, 0x19, R38 ;  /* 0x0000001903177824 */ /* 0x000fe400078e0226 */
[----:B------:R-:W-:Y:S02]  /*25e0*/  IMAD R34, R47, 0xc80, R34 ;  /* 0x00000c802f227824 */ /* 0x000fe400078e0222 */
[----:B------:R-:W-:Y:S01]  /*25f0*/  IMAD R32, R41, 0xc80, R32 ;  /* 0x00000c8029207824 */ /* 0x000fe200078e0220 */
[----:B------:R-:W-:Y:S01]  /*2600*/  ISETP.LT.AND P0, PT, R2, 0x64, !P0 ;  /* 0x000000640200780c */ /* 0x000fe20004701270 */
[----:B------:R-:W-:-:S02]  /*2610*/  IMAD R40, R40, 0xc80, R15 ;  /* 0x00000c8028287824 */ /* 0x000fc400078e020f */
[C---:B-1----:R-:W-:Y:S02]  /*2620*/  IMAD R5, R3.reuse, 0x19, R36 ;  /* 0x0000001903057824 */ /* 0x042fe400078e0224 */
[----:B--2---:R-:W-:Y:S02]  /*2630*/  IMAD R9, R3, 0x19, R24 ;  /* 0x0000001903097824 */ /* 0x004fe400078e0218 */
[----:B------:R-:W-:-:S04]  /*2640*/  IMAD.WIDE R22, R23, 0x4, R6 ;  /* 0x0000000417167825 */ /* 0x000fc800078e0206 */
[C---:B------:R-:W-:Y:S02]  /*2650*/  IMAD R11, R3.reuse, 0x19, R34 ;  /* 0x00000019030b7824 */ /* 0x040fe400078e0222 */
[C---:B---3--:R-:W-:Y:S02]  /*2660*/  IMAD R21, R3.reuse, 0x19, R32 ;  /* 0x0000001903157824 */ /* 0x048fe400078e0220 */
[----:B------:R-:W-:Y:S02]  /*2670*/  IMAD R15, R3, 0x19, R40 ;  /* 0x00000019030f7824 */ /* 0x000fe400078e0228 */
[--C-:B------:R-:W-:Y:S01]  /*2680*/  IMAD.WIDE R4, R5, 0x4, R6.reuse ;  /* 0x0000000405047825 */ /* 0x100fe200078e0206 */
[----:B------:R1:W-:Y:S03]  /*2690*/  @P6 STG.E desc[UR8][R22.64], R0 ;  /* 0x0000000016006986 */ /* 0x0003e6000c101908 */
[--C-:B------:R-:W-:Y:S01]  /*26a0*/  IMAD.WIDE R8, R9, 0x4, R6.reuse ;  /* 0x0000000409087825 */ /* 0x100fe200078e0206 */
[----:B0-----:R0:W-:Y:S03]  /*26b0*/  @P1 STG.E desc[UR8][R4.64], R19 ;  /* 0x0000001304001986 */ /* 0x0011e6000c101908 */
[--C-:B------:R-:W-:Y:S01]  /*26c0*/  IMAD.WIDE R10, R11, 0x4, R6.reuse ;  /* 0x000000040b0a7825 */ /* 0x100fe200078e0206 */
[----:B------:R0:W-:Y:S03]  /*26d0*/  @P2 STG.E desc[UR8][R8.64], R18 ;  /* 0x0000001208002986 */ /* 0x0001e6000c101908 */
[--C-:B------:R-:W-:Y:S01]  /*26e0*/  IMAD.WIDE R20, R21, 0x4, R6.reuse ;  /* 0x0000000415147825 */ /* 0x100fe200078e0206 */
[----:B------:R0:W-:Y:S03]  /*26f0*/  @P3 STG.E desc[UR8][R10.64], R17 ;  /* 0x000000110a003986 */ /* 0x0001e6000c101908 */
[----:B-1----:R-:W-:Y:S01]  /*2700*/  IMAD.WIDE R22, R15, 0x4, R6 ;  /* 0x000000040f167825 */ /* 0x002fe200078e0206 */
[----:B------:R0:W-:Y:S04]  /*2710*/  @P4 STG.E desc[UR8][R20.64], R13 ;  /* 0x0000000d14004986 */ /* 0x0001e8000c101908 */
[----:B------:R0:W-:Y:S02]  /*2720*/  @P5 STG.E desc[UR8][R22.64], R12 ;  /* 0x0000000c16005986 */ /* 0x0001e4000c101908 */
[----:B0-----:R-:W-:Y:S05]  /*2730*/  @!P0 EXIT ;  /* 0x000000000000894d */ /* 0x001fea0003800000 */
[----:B0-----:R-:W0:Y:S01]  /*2740*/  LDS R9, [R14+0x3c00] ;  /* 0x003c00000e097984 */ /* 0x001e220000000800 */
[----:B------:R-:W-:-:S05]  /*2750*/  IMAD.HI R0, R2, 0x51eb851f, RZ ;  /* 0x51eb851f02007827 */ /* 0x000fca00078e02ff */
[----:B------:R-:W-:-:S04]  /*2760*/  SHF.R.U32.HI R5, RZ, 0x1f, R0 ;  /* 0x0000001fff057819 */ /* 0x000fc80000011600 */
[----:B------:R-:W-:-:S05]  /*2770*/  LEA.HI.SX32 R5, R0, R5, 0x1d ;  /* 0x0000000500057211 */ /* 0x000fca00078feaff */
[----:B------:R-:W-:-:S04]  /*2780*/  IMAD R2, R5, -0x19, R2 ;  /* 0xffffffe705027824 */ /* 0x000fc800078e0202 */
[----:B------:R-:W-:-:S04]  /*2790*/  IMAD R2, R5, 0xc80, R2 ;  /* 0x00000c8005027824 */ /* 0x000fc800078e0202 */
[----:B------:R-:W-:-:S04]  /*27a0*/  IMAD R3, R3, 0x19, R2 ;  /* 0x0000001903037824 */ /* 0x000fc800078e0202 */
[----:B------:R-:W-:-:S05]  /*27b0*/  IMAD.WIDE R6, R3, 0x4, R6 ;  /* 0x0000000403067825 */ /* 0x000fca00078e0206 */
[----:B0-----:R-:W-:Y:S01]  /*27c0*/  STG.E desc[UR8][R6.64], R9 ;  /* 0x0000000906007986 */ /* 0x001fe2000c101908 */
[----:B------:R-:W-:Y:S05]  /*27d0*/  EXIT ;  /* 0x000000000000794d */ /* 0x000fea0003800000 */
.L_x_0:
[----:B------:R-:W-:-:S00]  /*27e0*/  BRA `(.L_x_0) ;  /* 0xfffffffc00fc7947 */ /* 0x000fc0000383ffff */
[----:B------:R-:W-:-:S00]  /*27f0*/  NOP ;  /* 0x0000000000007918 */ /* 0x000fc00000000000 */
        /* <DEDUP_REMOVED lines=8> */
.L_x_1:


//--------------------- .nv.shared.triton_poi_fused_max_pool2d_with_indices_relu_11 --------------------------
	.section	.nv.shared.triton_poi_fused_max_pool2d_with_indices_relu_11,"aw",@nobits
	.sectionflags	@""
	.align	16
	.zero		1024


//--------------------- .nv.constant0.triton_poi_fused_max_pool2d_with_indices_relu_11 --------------------------
	.section	.nv.constant0.triton_poi_fused_max_pool2d_with_indices_relu_11,"a",@progbits
	.sectionflags	@""
	.align	4
.nv.constant0.triton_poi_fused_max_pool2d_with_indices_relu_11:
	.zero		560
